//
// Generated by NVIDIA NVVM Compiler
//
// Compiler Build ID: CL-36424714
// Cuda compilation tools, release 13.0, V13.0.88
// Based on NVVM 20.0.0
//

.version 9.0
.target sm_100
.address_size 64

	// .globl	_Z9max_flopsIiEvPjS0_PT_S2_S2_

.visible .entry _Z9max_flopsIiEvPjS0_PT_S2_S2_(
	.param .u64 .ptr .align 1 _Z9max_flopsIiEvPjS0_PT_S2_S2__param_0,
	.param .u64 .ptr .align 1 _Z9max_flopsIiEvPjS0_PT_S2_S2__param_1,
	.param .u64 .ptr .align 1 _Z9max_flopsIiEvPjS0_PT_S2_S2__param_2,
	.param .u64 .ptr .align 1 _Z9max_flopsIiEvPjS0_PT_S2_S2__param_3,
	.param .u64 .ptr .align 1 _Z9max_flopsIiEvPjS0_PT_S2_S2__param_4
)
{
	.local .align 16 .b8 	__local_depot0[4096];
	.reg .b64 	%SP;
	.reg .b64 	%SPL;
	.reg .pred 	%p<3>;
	.reg .b32 	%r<276>;
	.reg .b64 	%rd<29>;

	mov.u64 	%SPL, __local_depot0;
	ld.param.u64 	%rd8, [_Z9max_flopsIiEvPjS0_PT_S2_S2__param_0];
	ld.param.u64 	%rd9, [_Z9max_flopsIiEvPjS0_PT_S2_S2__param_1];
	ld.param.u64 	%rd11, [_Z9max_flopsIiEvPjS0_PT_S2_S2__param_2];
	ld.param.u64 	%rd12, [_Z9max_flopsIiEvPjS0_PT_S2_S2__param_3];
	ld.param.u64 	%rd10, [_Z9max_flopsIiEvPjS0_PT_S2_S2__param_4];
	cvta.to.global.u64 	%rd13, %rd12;
	cvta.to.global.u64 	%rd14, %rd11;
	add.u64 	%rd1, %SPL, 0;
	mov.u32 	%r13, %ctaid.x;
	mov.u32 	%r14, %ntid.x;
	mov.u32 	%r15, %tid.x;
	mad.lo.s32 	%r1, %r13, %r14, %r15;
	mul.wide.s32 	%rd16, %r1, 4;
	add.s64 	%rd17, %rd14, %rd16;
	ld.global.u32 	%r2, [%rd17];
	add.s64 	%rd18, %rd13, %rd16;
	ld.global.u32 	%r3, [%rd18];
	// begin inline asm
	bar.sync 0;
	// end inline asm
	// begin inline asm
	mov.u32 %r11, %clock;
	// end inline asm
	add.s64 	%rd27, %rd1, 128;
	mov.b32 	%r273, 0;
$L__BB0_1:
	// begin inline asm
	{	
rem.s32 %r16, %r2, %r3;
	}
	// end inline asm
	st.local.u32 	[%rd27+-128], %r16;
	// begin inline asm
	{	
rem.s32 %r19, %r2, %r3;
	}
	// end inline asm
	st.local.u32 	[%rd27+-124], %r19;
	// begin inline asm
	{	
rem.s32 %r22, %r2, %r3;
	}
	// end inline asm
	st.local.u32 	[%rd27+-120], %r22;
	// begin inline asm
	{	
rem.s32 %r25, %r2, %r3;
	}
	// end inline asm
	st.local.u32 	[%rd27+-116], %r25;
	// begin inline asm
	{	
rem.s32 %r28, %r2, %r3;
	}
	// end inline asm
	st.local.u32 	[%rd27+-112], %r28;
	// begin inline asm
	{	
rem.s32 %r31, %r2, %r3;
	}
	// end inline asm
	st.local.u32 	[%rd27+-108], %r31;
	// begin inline asm
	{	
rem.s32 %r34, %r2, %r3;
	}
	// end inline asm
	st.local.u32 	[%rd27+-104], %r34;
	// begin inline asm
	{	
rem.s32 %r37, %r2, %r3;
	}
	// end inline asm
	st.local.u32 	[%rd27+-100], %r37;
	// begin inline asm
	{	
rem.s32 %r40, %r2, %r3;
	}
	// end inline asm
	st.local.u32 	[%rd27+-96], %r40;
	// begin inline asm
	{	
rem.s32 %r43, %r2, %r3;
	}
	// end inline asm
	st.local.u32 	[%rd27+-92], %r43;
	// begin inline asm
	{	
rem.s32 %r46, %r2, %r3;
	}
	// end inline asm
	st.local.u32 	[%rd27+-88], %r46;
	// begin inline asm
	{	
rem.s32 %r49, %r2, %r3;
	}
	// end inline asm
	st.local.u32 	[%rd27+-84], %r49;
	// begin inline asm
	{	
rem.s32 %r52, %r2, %r3;
	}
	// end inline asm
	st.local.u32 	[%rd27+-80], %r52;
	// begin inline asm
	{	
rem.s32 %r55, %r2, %r3;
	}
	// end inline asm
	st.local.u32 	[%rd27+-76], %r55;
	// begin inline asm
	{	
rem.s32 %r58, %r2, %r3;
	}
	// end inline asm
	st.local.u32 	[%rd27+-72], %r58;
	// begin inline asm
	{	
rem.s32 %r61, %r2, %r3;
	}
	// end inline asm
	st.local.u32 	[%rd27+-68], %r61;
	// begin inline asm
	{	
rem.s32 %r64, %r2, %r3;
	}
	// end inline asm
	st.local.u32 	[%rd27+-64], %r64;
	// begin inline asm
	{	
rem.s32 %r67, %r2, %r3;
	}
	// end inline asm
	st.local.u32 	[%rd27+-60], %r67;
	// begin inline asm
	{	
rem.s32 %r70, %r2, %r3;
	}
	// end inline asm
	st.local.u32 	[%rd27+-56], %r70;
	// begin inline asm
	{	
rem.s32 %r73, %r2, %r3;
	}
	// end inline asm
	st.local.u32 	[%rd27+-52], %r73;
	// begin inline asm
	{	
rem.s32 %r76, %r2, %r3;
	}
	// end inline asm
	st.local.u32 	[%rd27+-48], %r76;
	// begin inline asm
	{	
rem.s32 %r79, %r2, %r3;
	}
	// end inline asm
	st.local.u32 	[%rd27+-44], %r79;
	// begin inline asm
	{	
rem.s32 %r82, %r2, %r3;
	}
	// end inline asm
	st.local.u32 	[%rd27+-40], %r82;
	// begin inline asm
	{	
rem.s32 %r85, %r2, %r3;
	}
	// end inline asm
	st.local.u32 	[%rd27+-36], %r85;
	// begin inline asm
	{	
rem.s32 %r88, %r2, %r3;
	}
	// end inline asm
	st.local.u32 	[%rd27+-32], %r88;
	// begin inline asm
	{	
rem.s32 %r91, %r2, %r3;
	}
	// end inline asm
	st.local.u32 	[%rd27+-28], %r91;
	// begin inline asm
	{	
rem.s32 %r94, %r2, %r3;
	}
	// end inline asm
	st.local.u32 	[%rd27+-24], %r94;
	// begin inline asm
	{	
rem.s32 %r97, %r2, %r3;
	}
	// end inline asm
	st.local.u32 	[%rd27+-20], %r97;
	// begin inline asm
	{	
rem.s32 %r100, %r2, %r3;
	}
	// end inline asm
	st.local.u32 	[%rd27+-16], %r100;
	// begin inline asm
	{	
rem.s32 %r103, %r2, %r3;
	}
	// end inline asm
	st.local.u32 	[%rd27+-12], %r103;
	// begin inline asm
	{	
rem.s32 %r106, %r2, %r3;
	}
	// end inline asm
	st.local.u32 	[%rd27+-8], %r106;
	// begin inline asm
	{	
rem.s32 %r109, %r2, %r3;
	}
	// end inline asm
	st.local.u32 	[%rd27+-4], %r109;
	// begin inline asm
	{	
rem.s32 %r112, %r2, %r3;
	}
	// end inline asm
	st.local.u32 	[%rd27], %r112;
	// begin inline asm
	{	
rem.s32 %r115, %r2, %r3;
	}
	// end inline asm
	st.local.u32 	[%rd27+4], %r115;
	// begin inline asm
	{	
rem.s32 %r118, %r2, %r3;
	}
	// end inline asm
	st.local.u32 	[%rd27+8], %r118;
	// begin inline asm
	{	
rem.s32 %r121, %r2, %r3;
	}
	// end inline asm
	st.local.u32 	[%rd27+12], %r121;
	// begin inline asm
	{	
rem.s32 %r124, %r2, %r3;
	}
	// end inline asm
	st.local.u32 	[%rd27+16], %r124;
	// begin inline asm
	{	
rem.s32 %r127, %r2, %r3;
	}
	// end inline asm
	st.local.u32 	[%rd27+20], %r127;
	// begin inline asm
	{	
rem.s32 %r130, %r2, %r3;
	}
	// end inline asm
	st.local.u32 	[%rd27+24], %r130;
	// begin inline asm
	{	
rem.s32 %r133, %r2, %r3;
	}
	// end inline asm
	st.local.u32 	[%rd27+28], %r133;
	// begin inline asm
	{	
rem.s32 %r136, %r2, %r3;
	}
	// end inline asm
	st.local.u32 	[%rd27+32], %r136;
	// begin inline asm
	{	
rem.s32 %r139, %r2, %r3;
	}
	// end inline asm
	st.local.u32 	[%rd27+36], %r139;
	// begin inline asm
	{	
rem.s32 %r142, %r2, %r3;
	}
	// end inline asm
	st.local.u32 	[%rd27+40], %r142;
	// begin inline asm
	{	
rem.s32 %r145, %r2, %r3;
	}
	// end inline asm
	st.local.u32 	[%rd27+44], %r145;
	// begin inline asm
	{	
rem.s32 %r148, %r2, %r3;
	}
	// end inline asm
	st.local.u32 	[%rd27+48], %r148;
	// begin inline asm
	{	
rem.s32 %r151, %r2, %r3;
	}
	// end inline asm
	st.local.u32 	[%rd27+52], %r151;
	// begin inline asm
	{	
rem.s32 %r154, %r2, %r3;
	}
	// end inline asm
	st.local.u32 	[%rd27+56], %r154;
	// begin inline asm
	{	
rem.s32 %r157, %r2, %r3;
	}
	// end inline asm
	st.local.u32 	[%rd27+60], %r157;
	// begin inline asm
	{	
rem.s32 %r160, %r2, %r3;
	}
	// end inline asm
	st.local.u32 	[%rd27+64], %r160;
	// begin inline asm
	{	
rem.s32 %r163, %r2, %r3;
	}
	// end inline asm
	st.local.u32 	[%rd27+68], %r163;
	// begin inline asm
	{	
rem.s32 %r166, %r2, %r3;
	}
	// end inline asm
	st.local.u32 	[%rd27+72], %r166;
	// begin inline asm
	{	
rem.s32 %r169, %r2, %r3;
	}
	// end inline asm
	st.local.u32 	[%rd27+76], %r169;
	// begin inline asm
	{	
rem.s32 %r172, %r2, %r3;
	}
	// end inline asm
	st.local.u32 	[%rd27+80], %r172;
	// begin inline asm
	{	
rem.s32 %r175, %r2, %r3;
	}
	// end inline asm
	st.local.u32 	[%rd27+84], %r175;
	// begin inline asm
	{	
rem.s32 %r178, %r2, %r3;
	}
	// end inline asm
	st.local.u32 	[%rd27+88], %r178;
	// begin inline asm
	{	
rem.s32 %r181, %r2, %r3;
	}
	// end inline asm
	st.local.u32 	[%rd27+92], %r181;
	// begin inline asm
	{	
rem.s32 %r184, %r2, %r3;
	}
	// end inline asm
	st.local.u32 	[%rd27+96], %r184;
	// begin inline asm
	{	
rem.s32 %r187, %r2, %r3;
	}
	// end inline asm
	st.local.u32 	[%rd27+100], %r187;
	// begin inline asm
	{	
rem.s32 %r190, %r2, %r3;
	}
	// end inline asm
	st.local.u32 	[%rd27+104], %r190;
	// begin inline asm
	{	
rem.s32 %r193, %r2, %r3;
	}
	// end inline asm
	st.local.u32 	[%rd27+108], %r193;
	// begin inline asm
	{	
rem.s32 %r196, %r2, %r3;
	}
	// end inline asm
	st.local.u32 	[%rd27+112], %r196;
	// begin inline asm
	{	
rem.s32 %r199, %r2, %r3;
	}
	// end inline asm
	st.local.u32 	[%rd27+116], %r199;
	// begin inline asm
	{	
rem.s32 %r202, %r2, %r3;
	}
	// end inline asm
	st.local.u32 	[%rd27+120], %r202;
	// begin inline asm
	{	
rem.s32 %r205, %r2, %r3;
	}
	// end inline asm
	st.local.u32 	[%rd27+124], %r205;
	add.s32 	%r273, %r273, 64;
	add.s64 	%rd27, %rd27, 256;
	setp.ne.s32 	%p1, %r273, 1024;
	@%p1 bra 	$L__BB0_1;
	// begin inline asm
	bar.sync 0;
	// end inline asm
	// begin inline asm
	mov.u32 %r208, %clock;
	// end inline asm
	cvta.to.global.u64 	%rd19, %rd8;
	add.s64 	%rd21, %rd19, %rd16;
	st.global.u32 	[%rd21], %r11;
	cvta.to.global.u64 	%rd22, %rd9;
	add.s64 	%rd23, %rd22, %rd16;
	st.global.u32 	[%rd23], %r208;
	add.s64 	%rd28, %rd1, 64;
	mov.b32 	%r274, 0;
	mov.u32 	%r275, %r274;
$L__BB0_3:
	ld.local.v4.u32 	{%r210, %r211, %r212, %r213}, [%rd28+-64];
	add.s32 	%r214, %r210, %r275;
	add.s32 	%r215, %r211, %r214;
	add.s32 	%r216, %r212, %r215;
	add.s32 	%r217, %r213, %r216;
	ld.local.v4.u32 	{%r218, %r219, %r220, %r221}, [%rd28+-48];
	add.s32 	%r222, %r218, %r217;
	add.s32 	%r223, %r219, %r222;
	add.s32 	%r224, %r220, %r223;
	add.s32 	%r225, %r221, %r224;
	ld.local.v4.u32 	{%r226, %r227, %r228, %r229}, [%rd28+-32];
	add.s32 	%r230, %r226, %r225;
	add.s32 	%r231, %r227, %r230;
	add.s32 	%r232, %r228, %r231;
	add.s32 	%r233, %r229, %r232;
	ld.local.v4.u32 	{%r234, %r235, %r236, %r237}, [%rd28+-16];
	add.s32 	%r238, %r234, %r233;
	add.s32 	%r239, %r235, %r238;
	add.s32 	%r240, %r236, %r239;
	add.s32 	%r241, %r237, %r240;
	ld.local.v4.u32 	{%r242, %r243, %r244, %r245}, [%rd28];
	add.s32 	%r246, %r242, %r241;
	add.s32 	%r247, %r243, %r246;
	add.s32 	%r248, %r244, %r247;
	add.s32 	%r249, %r245, %r248;
	ld.local.v4.u32 	{%r250, %r251, %r252, %r253}, [%rd28+16];
	add.s32 	%r254, %r250, %r249;
	add.s32 	%r255, %r251, %r254;
	add.s32 	%r256, %r252, %r255;
	add.s32 	%r257, %r253, %r256;
	ld.local.v4.u32 	{%r258, %r259, %r260, %r261}, [%rd28+32];
	add.s32 	%r262, %r258, %r257;
	add.s32 	%r263, %r259, %r262;
	add.s32 	%r264, %r260, %r263;
	add.s32 	%r265, %r261, %r264;
	ld.local.v4.u32 	{%r266, %r267, %r268, %r269}, [%rd28+48];
	add.s32 	%r270, %r266, %r265;
	add.s32 	%r271, %r267, %r270;
	add.s32 	%r272, %r268, %r271;
	add.s32 	%r275, %r269, %r272;
	add.s32 	%r274, %r274, 32;
	add.s64 	%rd28, %rd28, 128;
	setp.ne.s32 	%p2, %r274, 1024;
	@%p2 bra 	$L__BB0_3;
	cvta.to.global.u64 	%rd24, %rd10;
	add.s64 	%rd26, %rd24, %rd16;
	st.global.u32 	[%rd26], %r275;
	ret;

}


// ===== COMPILED SASS (sm_100) =====

	.target	sm_100

	.elftype	@"ET_EXEC"


//--------------------- .note.nv.tkinfo           --------------------------
	.section	.note.nv.tkinfo,"",@"SHT_NOTE"
	.sectionflags	@"SHF_NOTE_NV_TKINFO"
	.tkinfo
        /*0018*/ 	.word	0x00000002
        /*0030*/ 	.string	""
        /*0030*/ 	.string	"ptxas"
        /*0030*/ 	.string	"Cuda compilation tools, release 13.0, V13.0.88"
        /*0030*/ 	.string	"Build cuda_13.0.r13.0/compiler.36424714_0"
        /*0030*/ 	.string	"-arch sm_100 -m 64 "



//--------------------- .note.nv.cuinfo           --------------------------
	.section	.note.nv.cuinfo,"",@"SHT_NOTE"
	.sectionflags	@"SHF_NOTE_NV_CUINFO"
        /*0018*/ 	.short	0x0002
        /*001a*/ 	.short	0x0064
        /*001c*/ 	.short	0x0082
	.zero		2


//--------------------- .nv.info                  --------------------------
	.section	.nv.info,"",@"SHT_CUDA_INFO"
	.align	4


	//----- nvinfo : EIATTR_REGCOUNT
	.align		4
        /*0000*/ 	.byte	0x04, 0x2f
        /*0002*/ 	.short	(.L_1 - .L_0)
	.align		4
.L_0:
        /*0004*/ 	.word	index@(_Z9max_flopsIiEvPjS0_PT_S2_S2_)
        /*0008*/ 	.word	0x00000020


	//----- nvinfo : EIATTR_FRAME_SIZE
	.align		4
.L_1:
        /*000c*/ 	.byte	0x04, 0x11
        /*000e*/ 	.short	(.L_3 - .L_2)
	.align		4
.L_2:
        /*0010*/ 	.word	index@(_Z9max_flopsIiEvPjS0_PT_S2_S2_)
        /*0014*/ 	.word	0x00001000


	//----- nvinfo : EIATTR_MIN_STACK_SIZE
	.align		4
.L_3:
        /*0018*/ 	.byte	0x04, 0x12
        /*001a*/ 	.short	(.L_5 - .L_4)
	.align		4
.L_4:
        /*001c*/ 	.word	index@(_Z9max_flopsIiEvPjS0_PT_S2_S2_)
        /*0020*/ 	.word	0x00001000
.L_5:


//--------------------- .nv.compat                --------------------------
	.section	.nv.compat,"",@"SHT_CUDA_COMPAT_INFO"
	.align	4
        /*0000*/ 	.byte	0x02, 0x09, 0x00, 0x00, 0x02, 0x02, 0x01, 0x00, 0x02, 0x05, 0x05, 0x00, 0x03, 0x07, 0x01, 0x01
        /*0010*/ 	.byte	0x02, 0x03, 0x00, 0x00, 0x02, 0x06, 0x01, 0x00, 0x04, 0x0b, 0x08, 0x00, 0x09, 0x00, 0x00, 0x00
        /*0020*/ 	.byte	0x00, 0x00, 0x00, 0x00


//--------------------- .nv.info._Z9max_flopsIiEvPjS0_PT_S2_S2_ --------------------------
	.section	.nv.info._Z9max_flopsIiEvPjS0_PT_S2_S2_,"",@"SHT_CUDA_INFO"
	.sectionflags	@""
	.align	4


	//----- nvinfo : EIATTR_CUDA_API_VERSION
	.align		4
        /*0000*/ 	.byte	0x04, 0x37
        /*0002*/ 	.short	(.L_7 - .L_6)
.L_6:
        /*0004*/ 	.word	0x00000082


	//----- nvinfo : EIATTR_KPARAM_INFO
	.align		4
.L_7:
        /*0008*/ 	.byte	0x04, 0x17
        /*000a*/ 	.short	(.L_9 - .L_8)
.L_8:
        /*000c*/ 	.word	0x00000000
        /*0010*/ 	.short	0x0004
        /*0012*/ 	.short	0x0020
        /*0014*/ 	.byte	0x00, 0xf5, 0x21, 0x00


	//----- nvinfo : EIATTR_KPARAM_INFO
	.align		4
.L_9:
        /*0018*/ 	.byte	0x04, 0x17
        /*001a*/ 	.short	(.L_11 - .L_10)
.L_10:
        /*001c*/ 	.word	0x00000000
        /*0020*/ 	.short	0x0003
        /*0022*/ 	.short	0x0018
        /*0024*/ 	.byte	0x00, 0xf5, 0x21, 0x00


	//----- nvinfo : EIATTR_KPARAM_INFO
	.align		4
.L_11:
        /*0028*/ 	.byte	0x04, 0x17
        /*002a*/ 	.short	(.L_13 - .L_12)
.L_12:
        /*002c*/ 	.word	0x00000000
        /*0030*/ 	.short	0x0002
        /*0032*/ 	.short	0x0010
        /*0034*/ 	.byte	0x00, 0xf5, 0x21, 0x00


	//----- nvinfo : EIATTR_KPARAM_INFO
	.align		4
.L_13:
        /*0038*/ 	.byte	0x04, 0x17
        /*003a*/ 	.short	(.L_15 - .L_14)
.L_14:
        /*003c*/ 	.word	0x00000000
        /*0040*/ 	.short	0x0001
        /*0042*/ 	.short	0x0008
        /*0044*/ 	.byte	0x00, 0xf5, 0x21, 0x00


	//----- nvinfo : EIATTR_KPARAM_INFO
	.align		4
.L_15:
        /*0048*/ 	.byte	0x04, 0x17
        /*004a*/ 	.short	(.L_17 - .L_16)
.L_16:
        /*004c*/ 	.word	0x00000000
        /*0050*/ 	.short	0x0000
        /*0052*/ 	.short	0x0000
        /*0054*/ 	.byte	0x00, 0xf5, 0x21, 0x00


	//----- nvinfo : EIATTR_SPARSE_MMA_MASK
	.align		4
.L_17:
        /*0058*/ 	.byte	0x03, 0x50
        /*005a*/ 	.short	0x0000


	//----- nvinfo : EIATTR_MAXREG_COUNT
	.align		4
        /*005c*/ 	.byte	0x03, 0x1b
        /*005e*/ 	.short	0x00ff


	//----- nvinfo : EIATTR_NUM_BARRIERS
	.align		4
        /*0060*/ 	.byte	0x02, 0x4c
        /*0062*/ 	.byte	0x01
	.zero		1


	//----- nvinfo : EIATTR_MERCURY_ISA_VERSION
	.align		4
        /*0064*/ 	.byte	0x03, 0x5f
        /*0066*/ 	.short	0x0101


	//----- nvinfo : EIATTR_VRC_CTA_INIT_COUNT
	.align		4
        /*0068*/ 	.byte	0x02, 0x4a
	.zero		1
	.zero		1


	//----- nvinfo : EIATTR_EXIT_INSTR_OFFSETS
	.align		4
        /*006c*/ 	.byte	0x04, 0x1c
        /*006e*/ 	.short	(.L_19 - .L_18)


	//   ....[0]....
.L_18:
        /*0070*/ 	.word	0x00001f80


	//----- nvinfo : EIATTR_CBANK_PARAM_SIZE
	.align		4
.L_19:
        /*0074*/ 	.byte	0x03, 0x19
        /*0076*/ 	.short	0x0028


	//----- nvinfo : EIATTR_PARAM_CBANK
	.align		4
        /*0078*/ 	.byte	0x04, 0x0a
        /*007a*/ 	.short	(.L_21 - .L_20)
	.align		4
.L_20:
        /*007c*/ 	.word	index@(.nv.constant0._Z9max_flopsIiEvPjS0_PT_S2_S2_)
        /*0080*/ 	.short	0x0380
        /*0082*/ 	.short	0x0028


	//----- nvinfo : EIATTR_SW_WAR
	.align		4
.L_21:
        /*0084*/ 	.byte	0x04, 0x36
        /*0086*/ 	.short	(.L_23 - .L_22)
.L_22:
        /*0088*/ 	.word	0x00000008
.L_23:


//--------------------- .nv.callgraph             --------------------------
	.section	.nv.callgraph,"",@"SHT_CUDA_CALLGRAPH"
	.align	4
	.sectionentsize	8
	.align		4
        /*0000*/ 	.word	0x00000000
	.align		4
        /*0004*/ 	.word	0xffffffff
	.align		4
        /*0008*/ 	.word	0x00000000
	.align		4
        /*000c*/ 	.word	0xfffffffe
	.align		4
        /*0010*/ 	.word	0x00000000
	.align		4
        /*0014*/ 	.word	0xfffffffd
	.align		4
        /*0018*/ 	.word	0x00000000
	.align		4
        /*001c*/ 	.word	0xfffffffc


//--------------------- .text._Z9max_flopsIiEvPjS0_PT_S2_S2_ --------------------------
	.section	.text._Z9max_flopsIiEvPjS0_PT_S2_S2_,"ax",@progbits
	.align	128
        .global         _Z9max_flopsIiEvPjS0_PT_S2_S2_
        .type           _Z9max_flopsIiEvPjS0_PT_S2_S2_,@function
        .size           _Z9max_flopsIiEvPjS0_PT_S2_S2_,(.L_x_3 - _Z9max_flopsIiEvPjS0_PT_S2_S2_)
        .other          _Z9max_flopsIiEvPjS0_PT_S2_S2_,@"STO_CUDA_ENTRY STV_DEFAULT"
_Z9max_flopsIiEvPjS0_PT_S2_S2_:
.text._Z9max_flopsIiEvPjS0_PT_S2_S2_:
[----:B------:R-:W0:Y:S01]  /*0000*/  LDC R1, c[0x0][0x37c] ;  /* 0x0000df00ff017b82 */ /* 0x000e220000000800 */
[----:B------:R-:W1:Y:S07]  /*0010*/  S2R R3, SR_TID.X ;  /* 0x0000000000037919 */ /* 0x000e6e0000002100 */
[----:B------:R-:W1:Y:S01]  /*0020*/  S2UR UR4, SR_CTAID.X ;  /* 0x00000000000479c3 */ /* 0x000e620000002500 */
[----:B------:R-:W2:Y:S01]  /*0030*/  LDCU.64 UR6, c[0x0][0x358] ;  /* 0x00006b00ff0677ac */ /* 0x000ea20008000a00 */
[----:B0-----:R-:W-:-:S06]  /*0040*/  VIADD R1, R1, 0xfffff000 ;  /* 0xfffff00001017836 */ /* 0x001fcc0000000000 */
[----:B------:R-:W1:Y:S08]  /*0050*/  LDC R0, c[0x0][0x360] ;  /* 0x0000d800ff007b82 */ /* 0x000e700000000800 */
[----:B------:R-:W0:Y:S08]  /*0060*/  LDC.64 R4, c[0x0][0x390] ;  /* 0x0000e400ff047b82 */ /* 0x000e300000000a00 */
[----:B------:R-:W3:Y:S01]  /*0070*/  LDC.64 R6, c[0x0][0x398] ;  /* 0x0000e600ff067b82 */ /* 0x000ee20000000a00 */
[----:B-1----:R-:W-:-:S04]  /*0080*/  IMAD R0, R0, UR4, R3 ;  /* 0x0000000400007c24 */ /* 0x002fc8000f8e0203 */
[----:B0-----:R-:W-:-:S05]  /*0090*/  IMAD.WIDE R4, R0, 0x4, R4 ;  /* 0x0000000400047825 */ /* 0x001fca00078e0204 */
[----:B--2---:R0:W2:Y:S01]  /*00a0*/  LDG.E R2, desc[UR6][R4.64] ;  /* 0x0000000604027981 */ /* 0x0040a2000c1e1900 */
[----:B---3--:R-:W-:-:S05]  /*00b0*/  IMAD.WIDE R6, R0, 0x4, R6 ;  /* 0x0000000400067825 */ /* 0x008fca00078e0206 */
[----:B------:R-:W3:Y:S01]  /*00c0*/  LDG.E R3, desc[UR6][R6.64] ;  /* 0x0000000606037981 */ /* 0x000ee2000c1e1900 */
[----:B------:R-:W-:Y:S01]  /*00d0*/  BAR.SYNC.DEFER_BLOCKING 0x0 ;  /* 0x0000000000007b1d */ /* 0x000fe20000010000 */
[----:B------:R-:W-:Y:S02]  /*00e0*/  CS2R.32 R28, SR_CLOCKLO ;  /* 0x00000000001c7805 */ /* 0x000fe40000005000 */
[----:B---3--:R-:W-:-:S03]  /*00f0*/  IABS R7, R3 ;  /* 0x0000000300077213 */ /* 0x008fc60000000000 */
[----:B------:R-:W-:Y:S01]  /*0100*/  UMOV UR4, URZ ;  /* 0x000000ff00047c82 */ /* 0x000fe20008000000 */
[----:B------:R-:W-:Y:S01]  /*0110*/  IABS R10, R3 ;  /* 0x00000003000a7213 */ /* 0x000fe20000000000 */
[----:B------:R-:W1:Y:S08]  /*0120*/  I2F.RP R6, R7 ;  /* 0x0000000700067306 */ /* 0x000e700000209400 */
[----:B-1----:R-:W0:Y:S02]  /*0130*/  MUFU.RCP R6, R6 ;  /* 0x0000000600067308 */ /* 0x002e240000001000 */
[----:B0-----:R-:W-:Y:S01]  /*0140*/  VIADD R4, R6, 0xffffffe ;  /* 0x0ffffffe06047836 */ /* 0x001fe20000000000 */
[----:B--2---:R-:W-:-:S05]  /*0150*/  IABS R6, R2 ;  /* 0x0000000200067213 */ /* 0x004fca0000000000 */
[----:B------:R0:W1:Y:S02]  /*0160*/  F2I.FTZ.U32.TRUNC.NTZ R5, R4 ;  /* 0x0000000400057305 */ /* 0x000064000021f000 */
[----:B0-----:R-:W-:Y:S02]  /*0170*/  IMAD.MOV.U32 R4, RZ, RZ, RZ ;  /* 0x000000ffff047224 */ /* 0x001fe400078e00ff */
[----:B-1----:R-:W-:-:S04]  /*0180*/  IMAD.MOV R8, RZ, RZ, -R5 ;  /* 0x000000ffff087224 */ /* 0x002fc800078e0a05 */
[----:B------:R-:W-:Y:S02]  /*0190*/  IMAD R9, R8, R7, RZ ;  /* 0x0000000708097224 */ /* 0x000fe400078e02ff */
[----:B------:R-:W-:Y:S02]  /*01a0*/  IMAD.MOV R8, RZ, RZ, -R10 ;  /* 0x000000ffff087224 */ /* 0x000fe400078e0a0a */
[----:B------:R-:W-:-:S06]  /*01b0*/  IMAD.HI.U32 R5, R5, R9, R4 ;  /* 0x0000000905057227 */ /* 0x000fcc00078e0004 */
[----:B------:R-:W-:-:S04]  /*01c0*/  IMAD.HI.U32 R5, R5, R6, RZ ;  /* 0x0000000605057227 */ /* 0x000fc800078e00ff */
[----:B------:R-:W-:Y:S02]  /*01d0*/  IMAD R4, R5, R8, R6 ;  /* 0x0000000805047224 */ /* 0x000fe400078e0206 */
[----:B------:R-:W-:-:S03]  /*01e0*/  VIADD R5, R1, 0x80 ;  /* 0x0000008001057836 */ /* 0x000fc60000000000 */
[----:B------:R-:W-:-:S13]  /*01f0*/  ISETP.GT.U32.AND P0, PT, R7, R4, PT ;  /* 0x000000040700720c */ /* 0x000fda0003f04070 */
[----:B------:R-:W-:Y:S01]  /*0200*/  @!P0 IMAD.IADD R4, R4, 0x1, -R7 ;  /* 0x0000000104048824 */ /* 0x000fe200078e0a07 */
[----:B------:R-:W-:-:S04]  /*0210*/  ISETP.GE.AND P0, PT, R2, RZ, PT ;  /* 0x000000ff0200720c */ /* 0x000fc80003f06270 */
[----:B------:R-:W-:-:S13]  /*0220*/  ISETP.GT.U32.AND P1, PT, R7, R4, PT ;  /* 0x000000040700720c */ /* 0x000fda0003f24070 */
[----:B------:R-:W-:-:S07]  /*0230*/  @!P1 IMAD.IADD R4, R4, 0x1, -R7 ;  /* 0x0000000104049824 */ /* 0x000fce00078e0a07 */
.L_x_0:
[--C-:B------:R-:W-:Y:S01]  /*0240*/  IMAD.MOV.U32 R6, RZ, RZ, R4.reuse ;  /* 0x000000ffff067224 */ /* 0x100fe200078e0004 */
[----:B------:R-:W-:Y:S01]  /*0250*/  ISETP.NE.AND P1, PT, R3, RZ, PT ;  /* 0x000000ff0300720c */ /* 0x000fe20003f25270 */
[----:B------:R-:W-:Y:S01]  /*0260*/  IMAD.MOV.U32 R8, RZ, RZ, R4 ;  /* 0x000000ffff087224 */ /* 0x000fe200078e0004 */
[-C--:B------:R-:W-:Y:S01]  /*0270*/  LOP3.LUT R7, RZ, R3.reuse, RZ, 0x33, !PT ;  /* 0x00000003ff077212 */ /* 0x080fe200078e33ff */
[----:B------:R-:W-:Y:S01]  /*0280*/  @!P0 IMAD.MOV R6, RZ, RZ, -R6 ;  /* 0x000000ffff068224 */ /* 0x000fe200078e0a06 */
[----:B------:R-:W-:Y:S01]  /*0290*/  ISETP.GE.AND P0, PT, R2, RZ, PT ;  /* 0x000000ff0200720c */ /* 0x000fe20003f06270 */
[--C-:B------:R-:W-:Y:S01]  /*02a0*/  IMAD.MOV.U32 R16, RZ, RZ, R4.reuse ;  /* 0x000000ffff107224 */ /* 0x100fe200078e0004 */
[----:B------:R-:W-:Y:S01]  /*02b0*/  IABS R13, R3 ;  /* 0x00000003000d7213 */ /* 0x000fe20000000000 */
[--C-:B------:R-:W-:Y:S01]  /*02c0*/  IMAD.MOV.U32 R10, RZ, RZ, R4.reuse ;  /* 0x000000ffff0a7224 */ /* 0x100fe200078e0004 */
[----:B------:R-:W-:Y:S01]  /*02d0*/  SEL R6, R7, R6, !P1 ;  /* 0x0000000607067207 */ /* 0x000fe20004800000 */
[--C-:B------:R-:W-:Y:S01]  /*02e0*/  IMAD.MOV.U32 R14, RZ, RZ, R4.reuse ;  /* 0x000000ffff0e7224 */ /* 0x100fe200078e0004 */
[----:B------:R-:W-:Y:S01]  /*02f0*/  UIADD3 UR4, UPT, UPT, UR4, 0x40, URZ ;  /* 0x0000004004047890 */ /* 0x000fe2000fffe0ff */
[----:B------:R-:W-:-:S02]  /*0300*/  IMAD.MOV.U32 R18, RZ, RZ, R4 ;  /* 0x000000ffff127224 */ /* 0x000fc400078e0004 */
[----:B------:R0:W-:Y:S01]  /*0310*/  STL [R5+-0x80], R6 ;  /* 0xffff800605007387 */ /* 0x0001e20000100800 */
[--C-:B------:R-:W-:Y:S01]  /*0320*/  IMAD.MOV.U32 R12, RZ, RZ, R4.reuse ;  /* 0x000000ffff0c7224 */ /* 0x100fe200078e0004 */
[----:B------:R-:W-:Y:S01]  /*0330*/  UISETP.NE.AND UP0, UPT, UR4, 0x400, UPT ;  /* 0x000004000400788c */ /* 0x000fe2000bf05270 */
[----:B------:R-:W-:Y:S02]  /*0340*/  IMAD.MOV.U32 R20, RZ, RZ, R4 ;  /* 0x000000ffff147224 */ /* 0x000fe400078e0004 */
[----:B------:R-:W-:Y:S02]  /*0350*/  @!P0 IMAD.MOV R8, RZ, RZ, -R8 ;  /* 0x000000ffff088224 */ /* 0x000fe400078e0a08 */
[----:B------:R-:W-:Y:S02]  /*0360*/  @!P0 IMAD.MOV R16, RZ, RZ, -R16 ;  /* 0x000000ffff108224 */ /* 0x000fe400078e0a10 */
[----:B------:R-:W-:Y:S01]  /*0370*/  @!P0 IMAD.MOV R10, RZ, RZ, -R10 ;  /* 0x000000ffff0a8224 */ /* 0x000fe200078e0a0a */
[----:B------:R-:W-:Y:S01]  /*0380*/  SEL R8, R7, R8, !P1 ;  /* 0x0000000807087207 */ /* 0x000fe20004800000 */
[----:B------:R-:W-:-:S02]  /*0390*/  @!P0 IMAD.MOV R14, RZ, RZ, -R14 ;  /* 0x000000ffff0e8224 */ /* 0x000fc400078e0a0e */
[----:B------:R-:W-:Y:S01]  /*03a0*/  @!P0 IMAD.MOV R18, RZ, RZ, -R18 ;  /* 0x000000ffff128224 */ /* 0x000fe200078e0a12 */
[C---:B------:R-:W-:Y:S01]  /*03b0*/  SEL R10, R7.reuse, R10, !P1 ;  /* 0x0000000a070a7207 */ /* 0x040fe20004800000 */
[----:B------:R1:W-:Y:S01]  /*03c0*/  STL [R5+-0x7c], R8 ;  /* 0xffff840805007387 */ /* 0x0003e20000100800 */
[C---:B0-----:R-:W-:Y:S01]  /*03d0*/  SEL R6, R7.reuse, R14, !P1 ;  /* 0x0000000e07067207 */ /* 0x041fe20004800000 */
[----:B------:R-:W-:Y:S02]  /*03e0*/  @!P0 IMAD.MOV R12, RZ, RZ, -R12 ;  /* 0x000000ffff0c8224 */ /* 0x000fe400078e0a0c */
[----:B------:R0:W-:Y:S01]  /*03f0*/  STL [R5+-0x78], R10 ;  /* 0xffff880a05007387 */ /* 0x0001e20000100800 */
[----:B------:R-:W-:Y:S02]  /*0400*/  @!P0 IMAD.MOV R20, RZ, RZ, -R20 ;  /* 0x000000ffff148224 */ /* 0x000fe400078e0a14 */
[C---:B------:R-:W-:Y:S01]  /*0410*/  SEL R12, R7.reuse, R12, !P1 ;  /* 0x0000000c070c7207 */ /* 0x040fe20004800000 */
[----:B------:R2:W-:Y:S01]  /*0420*/  STL [R5+-0x70], R6 ;  /* 0xffff900605007387 */ /* 0x0005e20000100800 */
[--C-:B------:R-:W-:Y:S01]  /*0430*/  IMAD.MOV.U32 R22, RZ, RZ, R4.reuse ;  /* 0x000000ffff167224 */ /* 0x100fe200078e0004 */
[C---:B-1----:R-:W-:Y:S01]  /*0440*/  SEL R8, R7.reuse, R16, !P1 ;  /* 0x0000001007087207 */ /* 0x042fe20004800000 */
[----:B------:R-:W-:Y:S01]  /*0450*/  IMAD.MOV.U32 R16, RZ, RZ, R4 ;  /* 0x000000ffff107224 */ /* 0x000fe200078e0004 */
[----:B------:R1:W-:Y:S01]  /*0460*/  STL [R5+-0x74], R12 ;  /* 0xffff8c0c05007387 */ /* 0x0003e20000100800 */
[----:B------:R-:W-:Y:S01]  /*0470*/  @!P0 IMAD.MOV R22, RZ, RZ, -R22 ;  /* 0x000000ffff168224 */ /* 0x000fe200078e0a16 */
[C---:B0-----:R-:W-:Y:S01]  /*0480*/  SEL R10, R7.reuse, R18, !P1 ;  /* 0x00000012070a7207 */ /* 0x041fe20004800000 */
[----:B------:R-:W-:Y:S01]  /*0490*/  @!P0 IMAD.MOV R16, RZ, RZ, -R16 ;  /* 0x000000ffff108224 */ /* 0x000fe200078e0a10 */
[----:B------:R0:W-:Y:S01]  /*04a0*/  STL [R5+-0x6c], R8 ;  /* 0xffff940805007387 */ /* 0x0001e20000100800 */
[--C-:B------:R-:W-:Y:S01]  /*04b0*/  IMAD.MOV.U32 R18, RZ, RZ, R4.reuse ;  /* 0x000000ffff127224 */ /* 0x100fe200078e0004 */
[C---:B------:R-:W-:Y:S01]  /*04c0*/  SEL R14, R7.reuse, R22, !P1 ;  /* 0x00000016070e7207 */ /* 0x040fe20004800000 */
[--C-:B------:R-:W-:Y:S01]  /*04d0*/  IMAD.MOV.U32 R22, RZ, RZ, R4.reuse ;  /* 0x000000ffff167224 */ /* 0x100fe200078e0004 */
[C---:B--2---:R-:W-:Y:S01]  /*04e0*/  SEL R6, R7.reuse, R16, !P1 ;  /* 0x0000001007067207 */ /* 0x044fe20004800000 */
[----:B------:R-:W-:Y:S01]  /*04f0*/  IMAD.MOV.U32 R16, RZ, RZ, R4 ;  /* 0x000000ffff107224 */ /* 0x000fe200078e0004 */
[----:B-1----:R-:W-:Y:S01]  /*0500*/  SEL R12, R7, R20, !P1 ;  /* 0x00000014070c7207 */ /* 0x002fe20004800000 */
[----:B------:R-:W-:Y:S01]  /*0510*/  @!P0 IMAD.MOV R18, RZ, RZ, -R18 ;  /* 0x000000ffff128224 */ /* 0x000fe200078e0a12 */
[----:B------:R1:W-:Y:S01]  /*0520*/  STL [R5+-0x68], R10 ;  /* 0xffff980a05007387 */ /* 0x0003e20000100800 */
[----:B------:R-:W-:-:S02]  /*0530*/  @!P0 IMAD.MOV R16, RZ, RZ, -R16 ;  /* 0x000000ffff108224 */ /* 0x000fc400078e0a10 */
[--C-:B------:R-:W-:Y:S01]  /*0540*/  IMAD.MOV.U32 R20, RZ, RZ, R4.reuse ;  /* 0x000000ffff147224 */ /* 0x100fe200078e0004 */
[C---:B0-----:R-:W-:Y:S01]  /*0550*/  SEL R8, R7.reuse, R18, !P1 ;  /* 0x0000001207087207 */ /* 0x041fe20004800000 */
[----:B------:R0:W-:Y:S01]  /*0560*/  STL [R5+-0x5c], R6 ;  /* 0xffffa40605007387 */ /* 0x0001e20000100800 */
[----:B------:R-:W-:Y:S02]  /*0570*/  IMAD.MOV.U32 R18, RZ, RZ, R4 ;  /* 0x000000ffff127224 */ /* 0x000fe400078e0004 */
[----:B------:R-:W-:Y:S01]  /*0580*/  @!P0 IMAD.MOV R20, RZ, RZ, -R20 ;  /* 0x000000ffff148224 */ /* 0x000fe200078e0a14 */
[----:B------:R2:W-:Y:S01]  /*0590*/  STL [R5+-0x58], R8 ;  /* 0xffffa80805007387 */ /* 0x0005e20000100800 */
[----:B------:R-:W-:Y:S02]  /*05a0*/  @!P0 IMAD.MOV R18, RZ, RZ, -R18 ;  /* 0x000000ffff128224 */ /* 0x000fe400078e0a12 */
[--C-:B------:R-:W-:Y:S01]  /*05b0*/  IMAD.MOV.U32 R24, RZ, RZ, R4.reuse ;  /* 0x000000ffff187224 */ /* 0x100fe200078e0004 */
[C---:B-1----:R-:W-:Y:S01]  /*05c0*/  SEL R10, R7.reuse, R20, !P1 ;  /* 0x00000014070a7207 */ /* 0x042fe20004800000 */
[--C-:B------:R-:W-:Y:S01]  /*05d0*/  IMAD.MOV.U32 R20, RZ, RZ, R4.reuse ;  /* 0x000000ffff147224 */ /* 0x100fe200078e0004 */
[C---:B0-----:R-:W-:Y:S01]  /*05e0*/  SEL R6, R7.reuse, R16, !P1 ;  /* 0x0000001007067207 */ /* 0x041fe20004800000 */
[----:B------:R-:W-:Y:S01]  /*05f0*/  IMAD.MOV.U32 R16, RZ, RZ, R4 ;  /* 0x000000ffff107224 */ /* 0x000fe200078e0004 */
[----:B------:R0:W-:Y:S01]  /*0600*/  STL [R5+-0x64], R12 ;  /* 0xffff9c0c05007387 */ /* 0x0001e20000100800 */
[----:B------:R-:W-:Y:S01]  /*0610*/  @!P0 IMAD.MOV R22, RZ, RZ, -R22 ;  /* 0x000000ffff168224 */ /* 0x000fe200078e0a16 */
[----:B--2---:R-:W-:Y:S01]  /*0620*/  SEL R8, R7, R18, !P1 ;  /* 0x0000001207087207 */ /* 0x004fe20004800000 */
[----:B------:R-:W-:Y:S01]  /*0630*/  @!P0 IMAD.MOV R16, RZ, RZ, -R16 ;  /* 0x000000ffff108224 */ /* 0x000fe200078e0a10 */
[----:B------:R1:W-:Y:S01]  /*0640*/  STL [R5+-0x48], R6 ;  /* 0xffffb80605007387 */ /* 0x0003e20000100800 */
[----:B------:R-:W-:-:S02]  /*0650*/  @!P0 IMAD.MOV R20, RZ, RZ, -R20 ;  /* 0x000000ffff148224 */ /* 0x000fc400078e0a14 */
[----:B------:R-:W-:Y:S01]  /*0660*/  IMAD.MOV.U32 R18, RZ, RZ, R4 ;  /* 0x000000ffff127224 */ /* 0x000fe200078e0004 */
[----:B------:R2:W-:Y:S01]  /*0670*/  STL [R5+-0x44], R8 ;  /* 0xffffbc0805007387 */ /* 0x0005e20000100800 */
[----:B------:R-:W-:Y:S01]  /*0680*/  @!P0 IMAD.MOV R24, RZ, RZ, -R24 ;  /* 0x000000ffff188224 */ /* 0x000fe200078e0a18 */
[C---:B0-----:R-:W-:Y:S01]  /*0690*/  SEL R12, R7.reuse, R22, !P1 ;  /* 0x00000016070c7207 */ /* 0x041fe20004800000 */
[----:B------:R-:W-:Y:S01]  /*06a0*/  IMAD.MOV.U32 R22, RZ, RZ, R4 ;  /* 0x000000ffff167224 */ /* 0x000fe200078e0004 */
[----:B------:R0:W-:Y:S01]  /*06b0*/  STL [R5+-0x54], R10 ;  /* 0xffffac0a05007387 */ /* 0x0001e20000100800 */
[----:B------:R-:W-:Y:S02]  /*06c0*/  @!P0 IMAD.MOV R18, RZ, RZ, -R18 ;  /* 0x000000ffff128224 */ /* 0x000fe400078e0a12 */
[----:B-1----:R-:W-:Y:S01]  /*06d0*/  IMAD.MOV.U32 R6, RZ, RZ, R4 ;  /* 0x000000ffff067224 */ /* 0x002fe200078e0004 */
[----:B------:R1:W-:Y:S01]  /*06e0*/  STL [R5+-0x60], R14 ;  /* 0xffffa00e05007387 */ /* 0x0003e20000100800 */
[----:B------:R-:W-:Y:S01]  /*06f0*/  @!P0 IMAD.MOV R22, RZ, RZ, -R22 ;  /* 0x000000ffff168224 */ /* 0x000fe200078e0a16 */
[C---:B--2---:R-:W-:Y:S01]  /*0700*/  SEL R8, R7.reuse, R16, !P1 ;  /* 0x0000001007087207 */ /* 0x044fe20004800000 */
[----:B------:R-:W-:Y:S01]  /*0710*/  @!P0 IMAD.MOV R6, RZ, RZ, -R6 ;  /* 0x000000ffff068224 */ /* 0x000fe200078e0a06 */
[----:B------:R2:W-:Y:S01]  /*0720*/  STL [R5+-0x50], R12 ;  /* 0xffffb00c05007387 */ /* 0x0005e20000100800 */
[--C-:B------:R-:W-:Y:S01]  /*0730*/  IMAD.MOV.U32 R26, RZ, RZ, R4.reuse ;  /* 0x000000ffff1a7224 */ /* 0x100fe200078e0004 */
[C---:B0-----:R-:W-:Y:S01]  /*0740*/  SEL R10, R7.reuse, R20, !P1 ;  /* 0x00000014070a7207 */ /* 0x041fe20004800000 */
[----:B------:R-:W-:Y:S01]  /*0750*/  IMAD.MOV.U32 R20, RZ, RZ, R4 ;  /* 0x000000ffff147224 */ /* 0x000fe200078e0004 */
[C---:B------:R-:W-:Y:S01]  /*0760*/  SEL R16, R7.reuse, R6, !P1 ;  /* 0x0000000607107207 */ /* 0x040fe20004800000 */
[----:B------:R-:W-:Y:S01]  /*0770*/  STL [R5+-0x34], R8 ;  /* 0xffffcc0805007387 */ /* 0x000fe20000100800 */
[----:B------:R-:W-:Y:S01]  /*0780*/  IABS R6, R3 ;  /* 0x0000000300067213 */ /* 0x000fe20000000000 */
[----:B------:R-:W-:Y:S01]  /*0790*/  @!P0 IMAD.MOV R20, RZ, RZ, -R20 ;  /* 0x000000ffff148224 */ /* 0x000fe200078e0a14 */
[C---:B-1----:R-:W-:Y:S01]  /*07a0*/  SEL R14, R7.reuse, R24, !P1 ;  /* 0x00000018070e7207 */ /* 0x042fe20004800000 */
[----:B------:R-:W-:Y:S01]  /*07b0*/  IMAD.MOV.U32 R24, RZ, RZ, R4 ;  /* 0x000000ffff187224 */ /* 0x000fe200078e0004 */
[----:B------:R-:W0:Y:S01]  /*07c0*/  I2F.RP R9, R6 ;  /* 0x0000000600097306 */ /* 0x000e220000209400 */
[----:B------:R1:W-:Y:S01]  /*07d0*/  STL [R5+-0x40], R10 ;  /* 0xffffc00a05007387 */ /* 0x0003e20000100800 */
[----:B--2---:R-:W-:Y:S01]  /*07e0*/  SEL R12, R7, R22, !P1 ;  /* 0x00000016070c7207 */ /* 0x004fe20004800000 */
[----:B------:R-:W-:-:S02]  /*07f0*/  @!P0 IMAD.MOV R24, RZ, RZ, -R24 ;  /* 0x000000ffff188224 */ /* 0x000fc400078e0a18 */
[----:B------:R-:W-:Y:S01]  /*0800*/  IMAD.MOV.U32 R22, RZ, RZ, R4 ;  /* 0x000000ffff167224 */ /* 0x000fe200078e0004 */
[----:B------:R2:W-:Y:S01]  /*0810*/  STL [R5+-0x4c], R14 ;  /* 0xffffb40e05007387 */ /* 0x0005e20000100800 */
[----:B------:R-:W-:Y:S02]  /*0820*/  @!P0 IMAD.MOV R26, RZ, RZ, -R26 ;  /* 0x000000ffff1a8224 */ /* 0x000fe400078e0a1a */
[----:B------:R-:W-:Y:S01]  /*0830*/  @!P0 IMAD.MOV R22, RZ, RZ, -R22 ;  /* 0x000000ffff168224 */ /* 0x000fe200078e0a16 */
[----:B------:R3:W-:Y:S01]  /*0840*/  STL [R5+-0x3c], R12 ;  /* 0xffffc40c05007387 */ /* 0x0007e20000100800 */
[C---:B-1----:R-:W-:Y:S01]  /*0850*/  SEL R10, R7.reuse, R18, !P1 ;  /* 0x00000012070a7207 */ /* 0x042fe20004800000 */
[----:B------:R-:W-:Y:S02]  /*0860*/  IMAD.MOV.U32 R18, RZ, RZ, R4 ;  /* 0x000000ffff127224 */ /* 0x000fe400078e0004 */
[----:B------:R1:W-:Y:S01]  /*0870*/  STL [R5+-0x24], R16 ;  /* 0xffffdc1005007387 */ /* 0x0003e20000100800 */
[----:B0-----:R-:W0:Y:S01]  /*0880*/  MUFU.RCP R9, R9 ;  /* 0x0000000900097308 */ /* 0x001e220000001000 */
[----:B------:R-:W-:Y:S01]  /*0890*/  @!P0 IMAD.MOV R18, RZ, RZ, -R18 ;  /* 0x000000ffff128224 */ /* 0x000fe200078e0a12 */
[C---:B--2---:R-:W-:Y:S01]  /*08a0*/  SEL R14, R7.reuse, R24, !P1 ;  /* 0x00000018070e7207 */ /* 0x044fe20004800000 */
[--C-:B------:R-:W-:Y:S01]  /*08b0*/  IMAD.MOV.U32 R24, RZ, RZ, R4.reuse ;  /* 0x000000ffff187224 */ /* 0x100fe200078e0004 */
[----:B------:R2:W-:Y:S01]  /*08c0*/  STL [R5+-0x30], R10 ;  /* 0xffffd00a05007387 */ /* 0x0005e20000100800 */
[C---:B---3--:R-:W-:Y:S01]  /*08d0*/  SEL R12, R7.reuse, R20, !P1 ;  /* 0x00000014070c7207 */ /* 0x048fe20004800000 */
[--C-:B------:R-:W-:Y:S01]  /*08e0*/  IMAD.MOV.U32 R20, RZ, RZ, R4.reuse ;  /* 0x000000ffff147224 */ /* 0x100fe200078e0004 */
[C---:B------:R-:W-:Y:S01]  /*08f0*/  SEL R8, R7.reuse, R18, !P1 ;  /* 0x0000001207087207 */ /* 0x040fe20004800000 */
[----:B------:R-:W-:Y:S01]  /*0900*/  IMAD.MOV.U32 R18, RZ, RZ, R4 ;  /* 0x000000ffff127224 */ /* 0x000fe200078e0004 */
[----:B------:R3:W-:Y:S01]  /*0910*/  STL [R5+-0x38], R14 ;  /* 0xffffc80e05007387 */ /* 0x0007e20000100800 */
[----:B------:R-:W-:Y:S01]  /*0920*/  @!P0 IMAD.MOV R20, RZ, RZ, -R20 ;  /* 0x000000ffff148224 */ /* 0x000fe200078e0a14 */
[C---:B-1----:R-:W-:Y:S01]  /*0930*/  SEL R16, R7.reuse, R26, !P1 ;  /* 0x0000001a07107207 */ /* 0x042fe20004800000 */
[----:B------:R-:W-:Y:S01]  /*0940*/  @!P0 IMAD.MOV R24, RZ, RZ, -R24 ;  /* 0x000000ffff188224 */ /* 0x000fe200078e0a18 */
[----:B------:R1:W-:Y:S01]  /*0950*/  STL [R5+-0x20], R8 ;  /* 0xffffe00805007387 */ /* 0x0003e20000100800 */
[----:B------:R-:W-:Y:S01]  /*0960*/  @!P0 IMAD.MOV R18, RZ, RZ, -R18 ;  /* 0x000000ffff128224 */ /* 0x000fe200078e0a12 */
[----:B--2---:R-:W-:Y:S01]  /*0970*/  SEL R10, R7, R20, !P1 ;  /* 0x00000014070a7207 */ /* 0x004fe20004800000 */
[--C-:B------:R-:W-:Y:S01]  /*0980*/  IMAD.MOV.U32 R20, RZ, RZ, R4.reuse ;  /* 0x000000ffff147224 */ /* 0x100fe200078e0004 */
[----:B------:R2:W-:Y:S01]  /*0990*/  STL [R5+-0x2c], R12 ;  /* 0xffffd40c05007387 */ /* 0x0005e20000100800 */
[----:B0-----:R-:W-:Y:S01]  /*09a0*/  VIADD R9, R9, 0xffffffe ;  /* 0x0ffffffe09097836 */ /* 0x001fe20000000000 */
[C---:B---3--:R-:W-:Y:S01]  /*09b0*/  SEL R14, R7.reuse, R22, !P1 ;  /* 0x00000016070e7207 */ /* 0x048fe20004800000 */
[----:B------:R-:W-:Y:S01]  /*09c0*/  IMAD.MOV.U32 R22, RZ, RZ, R4 ;  /* 0x000000ffff167224 */ /* 0x000fe200078e0004 */
[----:B------:R0:W-:Y:S01]  /*09d0*/  STL [R5+-0x1c], R10 ;  /* 0xffffe40a05007387 */ /* 0x0001e20000100800 */
[----:B------:R-:W-:Y:S01]  /*09e0*/  @!P0 IMAD.MOV R20, RZ, RZ, -R20 ;  /* 0x000000ffff148224 */ /* 0x000fe200078e0a14 */
[C---:B-1----:R-:W-:Y:S01]  /*09f0*/  SEL R8, R7.reuse, R18, !P1 ;  /* 0x0000001207087207 */ /* 0x042fe20004800000 */
[----:B------:R-:W-:Y:S01]  /*0a00*/  @!P0 IMAD.MOV R22, RZ, RZ, -R22 ;  /* 0x000000ffff168224 */ /* 0x000fe200078e0a16 */
[----:B------:R1:W-:Y:S01]  /*0a10*/  STL [R5+-0x28], R14 ;  /* 0xffffd80e05007387 */ /* 0x0003e20000100800 */
[--C-:B------:R-:W-:Y:S01]  /*0a20*/  IMAD.MOV.U32 R18, RZ, RZ, R4.reuse ;  /* 0x000000ffff127224 */ /* 0x100fe200078e0004 */
[----:B------:R-:W3:Y:S01]  /*0a30*/  F2I.FTZ.U32.TRUNC.NTZ R9, R9 ;  /* 0x0000000900097305 */ /* 0x000ee2000021f000 */
[--C-:B------:R-:W-:Y:S01]  /*0a40*/  IMAD.MOV.U32 R26, RZ, RZ, R4.reuse ;  /* 0x000000ffff1a7224 */ /* 0x100fe200078e0004 */
[C---:B--2---:R-:W-:Y:S01]  /*0a50*/  SEL R12, R7.reuse, R22, !P1 ;  /* 0x00000016070c7207 */ /* 0x044fe20004800000 */
[----:B------:R-:W-:Y:S01]  /*0a60*/  IMAD.MOV.U32 R22, RZ, RZ, R4 ;  /* 0x000000ffff167224 */ /* 0x000fe200078e0004 */
[C---:B0-----:R-:W-:Y:S01]  /*0a70*/  SEL R10, R7.reuse, R20, !P1 ;  /* 0x00000014070a7207 */ /* 0x041fe20004800000 */
[----:B------:R-:W-:Y:S01]  /*0a80*/  @!P0 IMAD.MOV R18, RZ, RZ, -R18 ;  /* 0x000000ffff128224 */ /* 0x000fe200078e0a12 */
[----:B------:R0:W-:Y:S01]  /*0a90*/  STL [R5+-0xc], R8 ;  /* 0xfffff40805007387 */ /* 0x0001e20000100800 */
[----:B------:R-:W-:Y:S01]  /*0aa0*/  @!P0 IMAD.MOV R22, RZ, RZ, -R22 ;  /* 0x000000ffff168224 */ /* 0x000fe200078e0a16 */
[----:B-1----:R-:W-:Y:S01]  /*0ab0*/  SEL R14, R7, R24, !P1 ;  /* 0x00000018070e7207 */ /* 0x002fe20004800000 */
[----:B------:R-:W-:Y:S01]  /*0ac0*/  IMAD.MOV.U32 R24, RZ, RZ, R4 ;  /* 0x000000ffff187224 */ /* 0x000fe200078e0004 */
[----:B------:R1:W-:Y:S01]  /*0ad0*/  STL [R5+-0x18], R12 ;  /* 0xffffe80c05007387 */ /* 0x0003e20000100800 */
[----:B------:R-:W-:-:S02]  /*0ae0*/  @!P0 IMAD.MOV R26, RZ, RZ, -R26 ;  /* 0x000000ffff1a8224 */ /* 0x000fc400078e0a1a */
[----:B------:R-:W-:Y:S01]  /*0af0*/  @!P0 IMAD.MOV R24, RZ, RZ, -R24 ;  /* 0x000000ffff188224 */ /* 0x000fe200078e0a18 */
[----:B------:R2:W-:Y:S01]  /*0b00*/  STL [R5+-0x14], R14 ;  /* 0xffffec0e05007387 */ /* 0x0005e20000100800 */
[--C-:B------:R-:W-:Y:S01]  /*0b10*/  IMAD.MOV.U32 R20, RZ, RZ, R4.reuse ;  /* 0x000000ffff147224 */ /* 0x100fe200078e0004 */
[C---:B0-----:R-:W-:Y:S01]  /*0b20*/  SEL R8, R7.reuse, R18, !P1 ;  /* 0x0000001207087207 */ /* 0x041fe20004800000 */
[----:B------:R-:W-:Y:S01]  /*0b30*/  IMAD.MOV.U32 R18, RZ, RZ, R4 ;  /* 0x000000ffff127224 */ /* 0x000fe200078e0004 */
[----:B------:R0:W-:Y:S01]  /*0b40*/  STL [R5+-0x10], R16 ;  /* 0xfffff01005007387 */ /* 0x0001e20000100800 */
[----:B------:R-:W-:Y:S01]  /*0b50*/  @!P0 IMAD.MOV R20, RZ, RZ, -R20 ;  /* 0x000000ffff148224 */ /* 0x000fe200078e0a14 */
[C---:B-1----:R-:W-:Y:S01]  /*0b60*/  SEL R12, R7.reuse, R22, !P1 ;  /* 0x00000016070c7207 */ /* 0x042fe20004800000 */
[----:B------:R-:W-:Y:S01]  /*0b70*/  IMAD.MOV.U32 R22, RZ, RZ, R4 ;  /* 0x000000ffff167224 */ /* 0x000fe200078e0004 */
[----:B------:R1:W-:Y:S01]  /*0b80*/  STL [R5+-0x8], R10 ;  /* 0xfffff80a05007387 */ /* 0x0003e20000100800 */
[----:B------:R-:W-:Y:S01]  /*0b90*/  @!P0 IMAD.MOV R18, RZ, RZ, -R18 ;  /* 0x000000ffff128224 */ /* 0x000fe200078e0a12 */
[C---:B--2---:R-:W-:Y:S01]  /*0ba0*/  SEL R14, R7.reuse, R24, !P1 ;  /* 0x00000018070e7207 */ /* 0x044fe20004800000 */
[----:B------:R-:W-:Y:S01]  /*0bb0*/  IMAD.MOV.U32 R24, RZ, RZ, R4 ;  /* 0x000000ffff187224 */ /* 0x000fe200078e0004 */
[----:B------:R2:W-:Y:S01]  /*0bc0*/  STL [R5+0x8], R8 ;  /* 0x0000080805007387 */ /* 0x0005e20000100800 */
[----:B------:R-:W-:Y:S01]  /*0bd0*/  @!P0 IMAD.MOV R22, RZ, RZ, -R22 ;  /* 0x000000ffff168224 */ /* 0x000fe200078e0a16 */
[C---:B0-----:R-:W-:Y:S01]  /*0be0*/  SEL R16, R7.reuse, R26, !P1 ;  /* 0x0000001a07107207 */ /* 0x041fe20004800000 */
[----:B------:R-:W-:Y:S01]  /*0bf0*/  IMAD.MOV.U32 R26, RZ, RZ, R4 ;  /* 0x000000ffff1a7224 */ /* 0x000fe200078e0004 */
[----:B------:R0:W-:Y:S01]  /*0c00*/  STL [R5], R14 ;  /* 0x0000000e05007387 */ /* 0x0001e20000100800 */
[----:B------:R-:W-:Y:S01]  /*0c10*/  @!P0 IMAD.MOV R24, RZ, RZ, -R24 ;  /* 0x000000ffff188224 */ /* 0x000fe200078e0a18 */
[C---:B-1----:R-:W-:Y:S01]  /*0c20*/  SEL R10, R7.reuse, R20, !P1 ;  /* 0x00000014070a7207 */ /* 0x042fe20004800000 */
[----:B------:R-:W-:Y:S01]  /*0c30*/  @!P0 IMAD.MOV R26, RZ, RZ, -R26 ;  /* 0x000000ffff1a8224 */ /* 0x000fe200078e0a1a */
[----:B------:R1:W-:Y:S01]  /*0c40*/  STL [R5+-0x4], R12 ;  /* 0xfffffc0c05007387 */ /* 0x0003e20000100800 */
[----:B------:R-:W-:Y:S01]  /*0c50*/  IMAD.MOV.U32 R20, RZ, RZ, R4 ;  /* 0x000000ffff147224 */ /* 0x000fe200078e0004 */
[C---:B--2---:R-:W-:Y:S01]  /*0c60*/  SEL R8, R7.reuse, R18, !P1 ;  /* 0x0000001207087207 */ /* 0x044fe20004800000 */
[----:B---3--:R-:W-:Y:S01]  /*0c70*/  IMAD.MOV R11, RZ, RZ, -R9 ;  /* 0x000000ffff0b7224 */ /* 0x008fe200078e0a09 */
[----:B------:R2:W-:Y:S01]  /*0c80*/  STL [R5+0x4], R16 ;  /* 0x0000041005007387 */ /* 0x0005e20000100800 */
[----:B------:R-:W-:Y:S01]  /*0c90*/  @!P0 IMAD.MOV R20, RZ, RZ, -R20 ;  /* 0x000000ffff148224 */ /* 0x000fe200078e0a14 */
[----:B0-----:R-:W-:Y:S01]  /*0ca0*/  SEL R14, R7, R24, !P1 ;  /* 0x00000018070e7207 */ /* 0x001fe20004800000 */
[--C-:B------:R-:W-:Y:S01]  /*0cb0*/  IMAD.MOV.U32 R24, RZ, RZ, R4.reuse ;  /* 0x000000ffff187224 */ /* 0x100fe200078e0004 */
[----:B------:R0:W-:Y:S01]  /*0cc0*/  STL [R5+0x1c], R8 ;  /* 0x00001c0805007387 */ /* 0x0001e20000100800 */
[----:B------:R-:W-:Y:S01]  /*0cd0*/  IMAD R11, R11, R6, RZ ;  /* 0x000000060b0b7224 */ /* 0x000fe200078e02ff */
[C---:B-1----:R-:W-:Y:S01]  /*0ce0*/  SEL R12, R7.reuse, R22, !P1 ;  /* 0x00000016070c7207 */ /* 0x042fe20004800000 */
[----:B------:R-:W-:Y:S01]  /*0cf0*/  IMAD.MOV.U32 R22, RZ, RZ, R4 ;  /* 0x000000ffff167224 */ /* 0x000fe200078e0004 */
[----:B------:R1:W-:Y:S01]  /*0d00*/  STL [R5+0xc], R10 ;  /* 0x00000c0a05007387 */ /* 0x0003e20000100800 */
[----:B------:R-:W-:Y:S01]  /*0d10*/  @!P0 IMAD.MOV R24, RZ, RZ, -R24 ;  /* 0x000000ffff188224 */ /* 0x000fe200078e0a18 */
[----:B--2---:R-:W-:Y:S01]  /*0d20*/  SEL R16, R7, R26, !P1 ;  /* 0x0000001a07107207 */ /* 0x004fe20004800000 */
[----:B------:R-:W-:Y:S01]  /*0d30*/  @!P0 IMAD.MOV R22, RZ, RZ, -R22 ;  /* 0x000000ffff168224 */ /* 0x000fe200078e0a16 */
[----:B------:R2:W-:Y:S01]  /*0d40*/  STL [R5+0x14], R14 ;  /* 0x0000140e05007387 */ /* 0x0005e20000100800 */
[----:B------:R-:W-:-:S02]  /*0d50*/  IMAD.MOV.U32 R18, RZ, RZ, R4 ;  /* 0x000000ffff127224 */ /* 0x000fc400078e0004 */
[----:B0-----:R-:W-:Y:S01]  /*0d60*/  IMAD.MOV.U32 R8, RZ, RZ, RZ ;  /* 0x000000ffff087224 */ /* 0x001fe200078e00ff */
[----:B------:R0:W-:Y:S01]  /*0d70*/  STL [R5+0x18], R16 ;  /* 0x0000181005007387 */ /* 0x0001e20000100800 */
[----:B------:R-:W-:Y:S01]  /*0d80*/  @!P0 IMAD.MOV R18, RZ, RZ, -R18 ;  /* 0x000000ffff128224 */ /* 0x000fe200078e0a12 */
[----:B-1----:R-:W-:Y:S01]  /*0d90*/  SEL R10, R7, R20, !P1 ;  /* 0x00000014070a7207 */ /* 0x002fe20004800000 */
[----:B------:R-:W-:Y:S01]  /*0da0*/  IMAD.HI.U32 R11, R9, R11, R8 ;  /* 0x0000000b090b7227 */ /* 0x000fe200078e0008 */
[----:B------:R-:W-:Y:S01]  /*0db0*/  IABS R9, R2 ;  /* 0x0000000200097213 */ /* 0x000fe20000000000 */
[----:B------:R1:W-:Y:S01]  /*0dc0*/  STL [R5+0x10], R12 ;  /* 0x0000100c05007387 */ /* 0x0003e20000100800 */
[----:B--2---:R-:W-:Y:S01]  /*0dd0*/  SEL R14, R7, R24, !P1 ;  /* 0x00000018070e7207 */ /* 0x004fe20004800000 */
[--C-:B------:R-:W-:Y:S02]  /*0de0*/  IMAD.MOV.U32 R20, RZ, RZ, R4.reuse ;  /* 0x000000ffff147224 */ /* 0x100fe400078e0004 */
[----:B------:R-:W-:Y:S01]  /*0df0*/  IMAD.MOV R13, RZ, RZ, -R13 ;  /* 0x000000ffff0d7224 */ /* 0x000fe200078e0a0d */
[----:B------:R2:W-:Y:S01]  /*0e00*/  STL [R5+0x20], R10 ;  /* 0x0000200a05007387 */ /* 0x0005e20000100800 */
[----:B0-----:R-:W-:-:S02]  /*0e10*/  IMAD.MOV.U32 R16, RZ, RZ, R4 ;  /* 0x000000ffff107224 */ /* 0x001fc400078e0004 */
[----:B------:R-:W-:Y:S01]  /*0e20*/  @!P0 IMAD.MOV R20, RZ, RZ, -R20 ;  /* 0x000000ffff148224 */ /* 0x000fe200078e0a14 */
[----:B------:R0:W-:Y:S01]  /*0e30*/  STL [R5+0x28], R14 ;  /* 0x0000280e05007387 */ /* 0x0001e20000100800 */
[C---:B-1----:R-:W-:Y:S01]  /*0e40*/  SEL R12, R7.reuse, R22, !P1 ;  /* 0x00000016070c7207 */ /* 0x042fe20004800000 */
[----:B------:R-:W-:Y:S02]  /*0e50*/  @!P0 IMAD.MOV R16, RZ, RZ, -R16 ;  /* 0x000000ffff108224 */ /* 0x000fe400078e0a10 */
[--C-:B------:R-:W-:Y:S02]  /*0e60*/  IMAD.MOV.U32 R22, RZ, RZ, R4.reuse ;  /* 0x000000ffff167224 */ /* 0x100fe400078e0004 */
[----:B------:R1:W-:Y:S01]  /*0e70*/  STL [R5+0x24], R12 ;  /* 0x0000240c05007387 */ /* 0x0003e20000100800 */
[C---:B------:R-:W-:Y:S01]  /*0e80*/  SEL R8, R7.reuse, R16, !P1 ;  /* 0x0000001007087207 */ /* 0x040fe20004800000 */
[----:B------:R-:W-:Y:S01]  /*0e90*/  IMAD.MOV.U32 R24, RZ, RZ, R4 ;  /* 0x000000ffff187224 */ /* 0x000fe200078e0004 */
[----:B--2---:R-:W-:Y:S01]  /*0ea0*/  SEL R10, R7, R18, !P1 ;  /* 0x00000012070a7207 */ /* 0x004fe20004800000 */
[----:B0-----:R-:W-:-:S02]  /*0eb0*/  IMAD.MOV.U32 R14, RZ, RZ, R9 ;  /* 0x000000ffff0e7224 */ /* 0x001fc400078e0009 */
[----:B------:R-:W-:Y:S01]  /*0ec0*/  IMAD.MOV.U32 R9, RZ, RZ, R13 ;  /* 0x000000ffff097224 */ /* 0x000fe200078e000d */
[----:B------:R0:W-:Y:S01]  /*0ed0*/  STL [R5+0x2c], R8 ;  /* 0x00002c0805007387 */ /* 0x0001e20000100800 */
[----:B------:R-:W-:Y:S01]  /*0ee0*/  IMAD.HI.U32 R11, R11, R14, RZ ;  /* 0x0000000e0b0b7227 */ /* 0x000fe200078e00ff */
[----:B-1----:R-:W-:Y:S02]  /*0ef0*/  SEL R12, R7, R20, !P1 ;  /* 0x00000014070c7207 */ /* 0x002fe40004800000 */
[----:B------:R1:W-:Y:S01]  /*0f00*/  STL [R5+0x30], R10 ;  /* 0x0000300a05007387 */ /* 0x0003e20000100800 */
[----:B------:R-:W-:Y:S02]  /*0f10*/  IMAD R9, R11, R9, R14 ;  /* 0x000000090b097224 */ /* 0x000fe400078e020e */
[--C-:B------:R-:W-:Y:S01]  /*0f20*/  IMAD.MOV.U32 R26, RZ, RZ, R4.reuse ;  /* 0x000000ffff1a7224 */ /* 0x100fe200078e0004 */
[----:B------:R2:W-:Y:S01]  /*0f30*/  STL [R5+0x34], R12 ;  /* 0x0000340c05007387 */ /* 0x0005e20000100800 */
[----:B------:R-:W-:-:S02]  /*0f40*/  IMAD.MOV.U32 R11, RZ, RZ, R4 ;  /* 0x000000ffff0b7224 */ /* 0x000fc400078e0004 */
[--C-:B------:R-:W-:Y:S02]  /*0f50*/  IMAD.MOV.U32 R13, RZ, RZ, R4.reuse ;  /* 0x000000ffff0d7224 */ /* 0x100fe400078e0004 */
[--C-:B------:R-:W-:Y:S02]  /*0f60*/  IMAD.MOV.U32 R15, RZ, RZ, R4.reuse ;  /* 0x000000ffff0f7224 */ /* 0x100fe400078e0004 */
[--C-:B------:R-:W-:Y:S02]  /*0f70*/  IMAD.MOV.U32 R21, RZ, RZ, R4.reuse ;  /* 0x000000ffff157224 */ /* 0x100fe400078e0004 */
[--C-:B------:R-:W-:Y:S02]  /*0f80*/  IMAD.MOV.U32 R23, RZ, RZ, R4.reuse ;  /* 0x000000ffff177224 */ /* 0x100fe400078e0004 */
[--C-:B------:R-:W-:Y:S02]  /*0f90*/  IMAD.MOV.U32 R19, RZ, RZ, R4.reuse ;  /* 0x000000ffff137224 */ /* 0x100fe400078e0004 */
[----:B------:R-:W-:-:S02]  /*0fa0*/  IMAD.MOV.U32 R17, RZ, RZ, R4 ;  /* 0x000000ffff117224 */ /* 0x000fc400078e0004 */
[--C-:B0-----:R-:W-:Y:S02]  /*0fb0*/  IMAD.MOV.U32 R8, RZ, RZ, R4.reuse ;  /* 0x000000ffff087224 */ /* 0x101fe400078e0004 */
[--C-:B-1----:R-:W-:Y:S02]  /*0fc0*/  IMAD.MOV.U32 R10, RZ, RZ, R4.reuse ;  /* 0x000000ffff0a7224 */ /* 0x102fe400078e0004 */
[--C-:B--2---:R-:W-:Y:S02]  /*0fd0*/  IMAD.MOV.U32 R12, RZ, RZ, R4.reuse ;  /* 0x000000ffff0c7224 */ /* 0x104fe400078e0004 */
[--C-:B------:R-:W-:Y:S02]  /*0fe0*/  IMAD.MOV.U32 R14, RZ, RZ, R4.reuse ;  /* 0x000000ffff0e7224 */ /* 0x100fe400078e0004 */
[--C-:B------:R-:W-:Y:S02]  /*0ff0*/  IMAD.MOV.U32 R16, RZ, RZ, R4.reuse ;  /* 0x000000ffff107224 */ /* 0x100fe400078e0004 */
[----:B------:R-:W-:-:S02]  /*1000*/  IMAD.MOV.U32 R18, RZ, RZ, R4 ;  /* 0x000000ffff127224 */ /* 0x000fc400078e0004 */
[----:B------:R-:W-:Y:S02]  /*1010*/  IMAD.MOV.U32 R20, RZ, RZ, R4 ;  /* 0x000000ffff147224 */ /* 0x000fe400078e0004 */
[----:B------:R-:W-:Y:S02]  /*1020*/  @!P0 IMAD.MOV R22, RZ, RZ, -R22 ;  /* 0x000000ffff168224 */ /* 0x000fe400078e0a16 */
[----:B------:R-:W-:Y:S02]  /*1030*/  @!P0 IMAD.MOV R24, RZ, RZ, -R24 ;  /* 0x000000ffff188224 */ /* 0x000fe400078e0a18 */
[----:B------:R-:W-:Y:S01]  /*1040*/  @!P0 IMAD.MOV R26, RZ, RZ, -R26 ;  /* 0x000000ffff1a8224 */ /* 0x000fe200078e0a1a */
[C---:B------:R-:W-:Y:S01]  /*1050*/  SEL R22, R7.reuse, R22, !P1 ;  /* 0x0000001607167207 */ /* 0x040fe20004800000 */
        /* <DEDUP_REMOVED lines=30> */
[----:B------:R-:W-:Y:S01]  /*1240*/  STL [R5+0x38], R22 ;  /* 0x0000381605007387 */ /* 0x000fe20000100800 */
[----:B------:R-:W-:-:S02]  /*1250*/  SEL R20, R7, R20, !P1 ;  /* 0x0000001407147207 */ /* 0x000fc40004800000 */
[----:B------:R-:W-:Y:S01]  /*1260*/  SEL R7, R7, R4, !P1 ;  /* 0x0000000407077207 */ /* 0x000fe20004800000 */
[----:B------:R-:W-:Y:S01]  /*1270*/  STL [R5+0x3c], R24 ;  /* 0x00003c1805007387 */ /* 0x000fe20000100800 */
[----:B------:R-:W-:-:S03]  /*1280*/  ISETP.GT.U32.AND P1, PT, R6, R9, PT ;  /* 0x000000090600720c */ /* 0x000fc60003f24070 */
[----:B------:R-:W-:Y:S04]  /*1290*/  STL [R5+0x40], R26 ;  /* 0x0000401a05007387 */ /* 0x000fe80000100800 */
[----:B------:R-:W-:Y:S04]  /*12a0*/  STL [R5+0x44], R11 ;  /* 0x0000440b05007387 */ /* 0x000fe80000100800 */
[----:B------:R-:W-:Y:S02]  /*12b0*/  STL [R5+0x48], R13 ;  /* 0x0000480d05007387 */ /* 0x000fe40000100800 */
[----:B------:R-:W-:-:S02]  /*12c0*/  @!P1 IMAD.IADD R9, R9, 0x1, -R6 ;  /* 0x0000000109099824 */ /* 0x000fc400078e0a06 */
[----:B------:R-:W-:Y:S03]  /*12d0*/  STL [R5+0x4c], R15 ;  /* 0x00004c0f05007387 */ /* 0x000fe60000100800 */
[----:B------:R-:W-:Y:S01]  /*12e0*/  ISETP.GT.U32.AND P1, PT, R6, R9, PT ;  /* 0x000000090600720c */ /* 0x000fe20003f24070 */
[----:B------:R-:W-:Y:S04]  /*12f0*/  STL [R5+0x50], R21 ;  /* 0x0000501505007387 */ /* 0x000fe80000100800 */
[----:B------:R-:W-:Y:S04]  /*1300*/  STL [R5+0x54], R23 ;  /* 0x0000541705007387 */ /* 0x000fe80000100800 */
[----:B------:R-:W-:Y:S04]  /*1310*/  STL [R5+0x58], R19 ;  /* 0x0000581305007387 */ /* 0x000fe80000100800 */
[----:B------:R-:W-:Y:S01]  /*1320*/  @!P1 IMAD.IADD R9, R9, 0x1, -R6 ;  /* 0x0000000109099824 */ /* 0x000fe200078e0a06 */
[----:B------:R-:W-:Y:S03]  /*1330*/  STL [R5+0x5c], R17 ;  /* 0x00005c1105007387 */ /* 0x000fe60000100800 */
[----:B------:R-:W-:Y:S01]  /*1340*/  IMAD.MOV.U32 R4, RZ, RZ, R9 ;  /* 0x000000ffff047224 */ /* 0x000fe200078e0009 */
[----:B------:R-:W-:Y:S04]  /*1350*/  STL [R5+0x60], R8 ;  /* 0x0000600805007387 */ /* 0x000fe80000100800 */
[----:B------:R-:W-:Y:S04]  /*1360*/  STL [R5+0x64], R10 ;  /* 0x0000640a05007387 */ /* 0x000fe80000100800 */
[----:B------:R-:W-:Y:S04]  /*1370*/  STL [R5+0x68], R12 ;  /* 0x0000680c05007387 */ /* 0x000fe80000100800 */
[----:B------:R-:W-:Y:S04]  /*1380*/  STL [R5+0x6c], R14 ;  /* 0x00006c0e05007387 */ /* 0x000fe80000100800 */
[----:B------:R-:W-:Y:S04]  /*1390*/  STL [R5+0x70], R16 ;  /* 0x0000701005007387 */ /* 0x000fe80000100800 */
[----:B------:R-:W-:Y:S04]  /*13a0*/  STL [R5+0x74], R18 ;  /* 0x0000741205007387 */ /* 0x000fe80000100800 */
[----:B------:R-:W-:Y:S04]  /*13b0*/  STL [R5+0x78], R20 ;  /* 0x0000781405007387 */ /* 0x000fe80000100800 */
[----:B------:R0:W-:Y:S02]  /*13c0*/  STL [R5+0x7c], R7 ;  /* 0x00007c0705007387 */ /* 0x0001e40000100800 */
[----:B0-----:R-:W-:Y:S01]  /*13d0*/  VIADD R5, R5, 0x100 ;  /* 0x0000010005057836 */ /* 0x001fe20000000000 */
[----:B------:R-:W-:Y:S06]  /*13e0*/  BRA.U UP0, `(.L_x_0) ;  /* 0xffffffed00947547 */ /* 0x000fec000b83ffff */
[----:B------:R-:W-:Y:S01]  /*13f0*/  BAR.SYNC.DEFER_BLOCKING 0x0 ;  /* 0x0000000000007b1d */ /* 0x000fe20000010000 */
[----:B------:R-:W-:-:S05]  /*1400*/  CS2R.32 R3, SR_CLOCKLO ;  /* 0x0000000000037805 */ /* 0x000fca0000005000 */
[----:B------:R-:W2:Y:S04]  /*1410*/  LDL.128 R4, [R1] ;  /* 0x0000000001047983 */ /* 0x000ea80000100c00 */
[----:B------:R-:W3:Y:S04]  /*1420*/  LDL.128 R20, [R1+0x10] ;  /* 0x0000100001147983 */ /* 0x000ee80000100c00 */
[----:B------:R-:W4:Y:S04]  /*1430*/  LDL.128 R16, [R1+0x20] ;  /* 0x0000200001107983 */ /* 0x000f280000100c00 */
[----:B------:R-:W5:Y:S04]  /*1440*/  LDL.128 R12, [R1+0x30] ;  /* 0x00003000010c7983 */ /* 0x000f680000100c00 */
[----:B------:R-:W5:Y:S04]  /*1450*/  LDL.128 R8, [R1+0x40] ;  /* 0x0000400001087983 */ /* 0x000f680000100c00 */
[----:B------:R-:W5:Y:S01]  /*1460*/  LDL.128 R24, [R1+0x50] ;  /* 0x0000500001187983 */ /* 0x000f620000100c00 */
[----:B--2---:R-:W-:-:S04]  /*1470*/  IADD3 R4, PT, PT, R6, R5, R4 ;  /* 0x0000000506047210 */ /* 0x004fc80007ffe004 */
[----:B---3--:R-:W-:-:S04]  /*1480*/  IADD3 R4, PT, PT, R20, R7, R4 ;  /* 0x0000000714047210 */ /* 0x008fc80007ffe004 */
[----:B------:R-:W-:Y:S02]  /*1490*/  IADD3 R21, PT, PT, R22, R21, R4 ;  /* 0x0000001516157210 */ /* 0x000fe40007ffe004 */
[----:B------:R-:W2:Y:S02]  /*14a0*/  LDL.128 R4, [R1+0x60] ;  /* 0x0000600001047983 */ /* 0x000ea40000100c00 */
[----:B----4-:R-:W-:Y:S02]  /*14b0*/  IADD3 R16, PT, PT, R16, R23, R21 ;  /* 0x0000001710107210 */ /* 0x010fe40007ffe015 */
[----:B------:R-:W3:Y:S02]  /*14c0*/  LDL.128 R20, [R1+0x70] ;  /* 0x0000700001147983 */ /* 0x000ee40000100c00 */
[----:B------:R-:W-:-:S04]  /*14d0*/  IADD3 R16, PT, PT, R18, R17, R16 ;  /* 0x0000001112107210 */ /* 0x000fc80007ffe010 */
[----:B-----5:R-:W-:Y:S02]  /*14e0*/  IADD3 R12, PT, PT, R12, R19, R16 ;  /* 0x000000130c0c7210 */ /* 0x020fe40007ffe010 */
[----:B------:R-:W4:Y:S02]  /*14f0*/  LDL.128 R16, [R1+0x80] ;  /* 0x0000800001107983 */ /* 0x000f240000100c00 */
[----:B------:R-:W-:-:S04]  /*1500*/  IADD3 R12, PT, PT, R14, R13, R12 ;  /* 0x0000000d0e0c7210 */ /* 0x000fc80007ffe00c */
[----:B------:R-:W-:Y:S02]  /*1510*/  IADD3 R8, PT, PT, R8, R15, R12 ;  /* 0x0000000f08087210 */ /* 0x000fe40007ffe00c */
[----:B------:R-:W5:Y:S02]  /*1520*/  LDL.128 R12, [R1+0x90] ;  /* 0x00009000010c7983 */ /* 0x000f640000100c00 */
[----:B------:R-:W-:-:S04]  /*1530*/  IADD3 R8, PT, PT, R10, R9, R8 ;  /* 0x000000090a087210 */ /* 0x000fc80007ffe008 */
[----:B------:R-:W-:-:S04]  /*1540*/  IADD3 R8, PT, PT, R24, R11, R8 ;  /* 0x0000000b18087210 */ /* 0x000fc80007ffe008 */
[----:B------:R-:W-:Y:S02]  /*1550*/  IADD3 R25, PT, PT, R26, R25, R8 ;  /* 0x000000191a197210 */ /* 0x000fe40007ffe008 */
[----:B------:R-:W5:Y:S02]  /*1560*/  LDL.128 R8, [R1+0xa0] ;  /* 0x0000a00001087983 */ /* 0x000f640000100c00 */
[----:B--2---:R-:W-:Y:S02]  /*1570*/  IADD3 R4, PT, PT, R4, R27, R25 ;  /* 0x0000001b04047210 */ /* 0x004fe40007ffe019 */
[----:B------:R-:W2:Y:S02]  /*1580*/  LDL.128 R24, [R1+0xb0] ;  /* 0x0000b00001187983 */ /* 0x000ea40000100c00 */
[----:B------:R-:W-:-:S04]  /*1590*/  IADD3 R4, PT, PT, R6, R5, R4 ;  /* 0x0000000506047210 */ /* 0x000fc80007ffe004 */
[----:B---3--:R-:W-:-:S04]  /*15a0*/  IADD3 R4, PT, PT, R20, R7, R4 ;  /* 0x0000000714047210 */ /* 0x008fc80007ffe004 */
[----:B------:R-:W-:Y:S02]  /*15b0*/  IADD3 R21, PT, PT, R22, R21, R4 ;  /* 0x0000001516157210 */ /* 0x000fe40007ffe004 */
[----:B------:R-:W3:Y:S02]  /*15c0*/  LDL.128 R4, [R1+0xc0] ;  /* 0x0000c00001047983 */ /* 0x000ee40000100c00 */
[----:B----4-:R-:W-:Y:S02]  /*15d0*/  IADD3 R16, PT, PT, R16, R23, R21 ;  /* 0x0000001710107210 */ /* 0x010fe40007ffe015 */
[----:B------:R-:W4:Y:S02]  /*15e0*/  LDL.128 R20, [R1+0xd0] ;  /* 0x0000d00001147983 */ /* 0x000f240000100c00 */
[----:B------:R-:W-:-:S04]  /*15f0*/  IADD3 R16, PT, PT, R18, R17, R16 ;  /* 0x0000001112107210 */ /* 0x000fc80007ffe010 */
[----:B-----5:R-:W-:Y:S02]  /*1600*/  IADD3 R12, PT, PT, R12, R19, R16 ;  /* 0x000000130c0c7210 */ /* 0x020fe40007ffe010 */
[----:B------:R-:W5:Y:S02]  /*1610*/  LDL.128 R16, [R1+0xe0] ;  /* 0x0000e00001107983 */ /* 0x000f640000100c00 */
[----:B------:R-:W-:-:S04]  /*1620*/  IADD3 R12, PT, PT, R14, R13, R12 ;  /* 0x0000000d0e0c7210 */ /* 0x000fc80007ffe00c */
[----:B------:R-:W-:Y:S02]  /*1630*/  IADD3 R8, PT, PT, R8, R15, R12 ;  /* 0x0000000f08087210 */ /* 0x000fe40007ffe00c */
[----:B------:R-:W5:Y:S02]  /*1640*/  LDL.128 R12, [R1+0xf0] ;  /* 0x0000f000010c7983 */ /* 0x000f640000100c00 */
[----:B------:R-:W-:Y:S01]  /*1650*/  IADD3 R8, PT, PT, R10, R9, R8 ;  /* 0x000000090a087210 */ /* 0x000fe20007ffe008 */
[----:B------:R-:W-:Y:S01]  /*1660*/  VIADD R2, R1, 0x140 ;  /* 0x0000014001027836 */ /* 0x000fe20000000000 */
[----:B------:R-:W-:Y:S02]  /*1670*/  UMOV UR4, 0x40 ;  /* 0x0000004000047882 */ /* 0x000fe40000000000 */
[----:B--2---:R-:W-:Y:S02]  /*1680*/  IADD3 R8, PT, PT, R24, R11, R8 ;  /* 0x0000000b18087210 */ /* 0x004fe40007ffe008 */
[----:B------:R-:W0:Y:S02]  /*1690*/  LDC.64 R10, c[0x0][0x380] ;  /* 0x0000e000ff0a7b82 */ /* 0x000e240000000a00 */
[----:B------:R-:W-:-:S06]  /*16a0*/  IADD3 R25, PT, PT, R26, R25, R8 ;  /* 0x000000191a197210 */ /* 0x000fcc0007ffe008 */
[----:B------:R-:W1:Y:S01]  /*16b0*/  LDC.64 R8, c[0x0][0x388] ;  /* 0x0000e200ff087b82 */ /* 0x000e620000000a00 */
[----:B---3--:R-:W-:-:S04]  /*16c0*/  IADD3 R4, PT, PT, R4, R27, R25 ;  /* 0x0000001b04047210 */ /* 0x008fc80007ffe019 */
[----:B------:R-:W-:-:S04]  /*16d0*/  IADD3 R4, PT, PT, R6, R5, R4 ;  /* 0x0000000506047210 */ /* 0x000fc80007ffe004 */
[----:B----4-:R-:W-:Y:S01]  /*16e0*/  IADD3 R4, PT, PT, R20, R7, R4 ;  /* 0x0000000714047210 */ /* 0x010fe20007ffe004 */
[----:B0-----:R-:W-:-:S03]  /*16f0*/  IMAD.WIDE R10, R0, 0x4, R10 ;  /* 0x00000004000a7825 */ /* 0x001fc600078e020a */
[----:B------:R-:W-:Y:S01]  /*1700*/  IADD3 R4, PT, PT, R22, R21, R4 ;  /* 0x0000001516047210 */ /* 0x000fe20007ffe004 */
[----:B-1----:R-:W-:Y:S01]  /*1710*/  IMAD.WIDE R8, R0, 0x4, R8 ;  /* 0x0000000400087825 */ /* 0x002fe200078e0208 */
[----:B------:R0:W-:Y:S02]  /*1720*/  STG.E desc[UR6][R10.64], R28 ;  /* 0x0000001c0a007986 */ /* 0x0001e4000c101906 */
[----:B-----5:R-:W-:Y:S02]  /*1730*/  IADD3 R4, PT, PT, R16, R23, R4 ;  /* 0x0000001710047210 */ /* 0x020fe40007ffe004 */
[----:B------:R0:W-:Y:S02]  /*1740*/  STG.E desc[UR6][R8.64], R3 ;  /* 0x0000000308007986 */ /* 0x0001e4000c101906 */
[----:B------:R-:W-:-:S04]  /*1750*/  IADD3 R4, PT, PT, R18, R17, R4 ;  /* 0x0000001112047210 */ /* 0x000fc80007ffe004 */
[----:B------:R-:W-:-:S04]  /*1760*/  IADD3 R4, PT, PT, R12, R19, R4 ;  /* 0x000000130c047210 */ /* 0x000fc80007ffe004 */
[----:B------:R-:W-:-:S05]  /*1770*/  IADD3 R4, PT, PT, R14, R13, R4 ;  /* 0x0000000d0e047210 */ /* 0x000fca0007ffe004 */
[----:B0-----:R-:W-:-:S07]  /*1780*/  IMAD.IADD R29, R15, 0x1, R4 ;  /* 0x000000010f1d7824 */ /* 0x001fce00078e0204 */
.L_x_1:
[----:B------:R-:W2:Y:S04]  /*1790*/  LDL.128 R12, [R2+-0x40] ;  /* 0xffffc000020c7983 */ /* 0x000ea80000100c00 */
[----:B------:R-:W3:Y:S04]  /*17a0*/  LDL.128 R16, [R2+-0x30] ;  /* 0xffffd00002107983 */ /* 0x000ee80000100c00 */
[----:B------:R-:W4:Y:S04]  /*17b0*/  LDL.128 R20, [R2+-0x20] ;  /* 0xffffe00002147983 */ /* 0x000f280000100c00 */
[----:B------:R-:W5:Y:S04]  /*17c0*/  LDL.128 R4, [R2+-0x10] ;  /* 0xfffff00002047983 */ /* 0x000f680000100c00 */
[----:B------:R-:W5:Y:S04]  /*17d0*/  LDL.128 R24, [R2] ;  /* 0x0000000002187983 */ /* 0x000f680000100c00 */
[----:B------:R-:W5:Y:S01]  /*17e0*/  LDL.128 R8, [R2+0x10] ;  /* 0x0000100002087983 */ /* 0x000f620000100c00 */
[----:B--2---:R-:W-:-:S04]  /*17f0*/  IADD3 R12, PT, PT, R13, R12, R29 ;  /* 0x0000000c0d0c7210 */ /* 0x004fc80007ffe01d */
[----:B------:R-:W-:-:S04]  /*1800*/  IADD3 R12, PT, PT, R15, R14, R12 ;  /* 0x0000000e0f0c7210 */ /* 0x000fc80007ffe00c */
[----:B---3--:R-:W-:Y:S02]  /*1810*/  IADD3 R16, PT, PT, R17, R16, R12 ;  /* 0x0000001011107210 */ /* 0x008fe40007ffe00c */
[----:B------:R-:W2:Y:S02]  /*1820*/  LDL.128 R12, [R2+0x20] ;  /* 0x00002000020c7983 */ /* 0x000ea40000100c00 */
[----:B------:R-:W-:-:S04]  /*1830*/  IADD3 R16, PT, PT, R19, R18, R16 ;  /* 0x0000001213107210 */ /* 0x000fc80007ffe010 */
        /* <DEDUP_REMOVED lines=9> */
[----:B------:R-:W-:Y:S02]  /*18d0*/  IADD3 R8, PT, PT, R9, R8, R24 ;  /* 0x0000000809087210 */ /* 0x000fe40007ffe018 */
[----:B------:R-:W5:Y:S02]  /*18e0*/  LDL.128 R24, [R2+0x60] ;  /* 0x0000600002187983 */ /* 0x000f640000100c00 */
[----:B------:R-:W-:-:S04]  /*18f0*/  IADD3 R8, PT, PT, R11, R10, R8 ;  /* 0x0000000a0b087210 */ /* 0x000fc80007ffe008 */
[----:B--2---:R-:W-:Y:S02]  /*1900*/  IADD3 R12, PT, PT, R13, R12, R8 ;  /* 0x0000000c0d0c7210 */ /* 0x004fe40007ffe008 */
[----:B------:R-:W2:Y:S02]  /*1910*/  LDL.128 R8, [R2+0x70] ;  /* 0x0000700002087983 */ /* 0x000ea40000100c00 */
[----:B------:R-:W-:-:S04]  /*1920*/  IADD3 R12, PT, PT, R15, R14, R12 ;  /* 0x0000000e0f0c7210 */ /* 0x000fc80007ffe00c */
[----:B---3--:R-:W-:Y:S02]  /*1930*/  IADD3 R16, PT, PT, R17, R16, R12 ;  /* 0x0000001011107210 */ /* 0x008fe40007ffe00c */
[----:B------:R-:W3:Y:S02]  /*1940*/  LDL.128 R12, [R2+0x80] ;  /* 0x00008000020c7983 */ /* 0x000ee40000100c00 */
[----:B------:R-:W-:-:S04]  /*1950*/  IADD3 R16, PT, PT, R19, R18, R16 ;  /* 0x0000001213107210 */ /* 0x000fc80007ffe010 */
        /* <DEDUP_REMOVED lines=79> */
[----:B------:R0:W5:Y:S02]  /*1e50*/  LDL.128 R4, [R2+0x230] ;  /* 0x0002300002047983 */ /* 0x0001640000100c00 */
[----:B------:R-:W-:-:S04]  /*1e60*/  IADD3 R24, PT, PT, R27, R26, R24 ;  /* 0x0000001a1b187210 */ /* 0x000fc80007ffe018 */
[----:B------:R-:W-:-:S04]  /*1e70*/  IADD3 R8, PT, PT, R9, R8, R24 ;  /* 0x0000000809087210 */ /* 0x000fc80007ffe018 */
[----:B------:R-:W-:Y:S01]  /*1e80*/  IADD3 R8, PT, PT, R11, R10, R8 ;  /* 0x0000000a0b087210 */ /* 0x000fe20007ffe008 */
[----:B------:R-:W-:-:S04]  /*1e90*/  UIADD3 UR4, UPT, UPT, UR4, 0xa0, URZ ;  /* 0x000000a004047890 */ /* 0x000fc8000fffe0ff */
[----:B------:R-:W-:Y:S01]  /*1ea0*/  UISETP.NE.AND UP0, UPT, UR4, 0x400, UPT ;  /* 0x000004000400788c */ /* 0x000fe2000bf05270 */
[----:B0-----:R-:W-:Y:S01]  /*1eb0*/  VIADD R2, R2, 0x280 ;  /* 0x0000028002027836 */ /* 0x001fe20000000000 */
[----:B--2---:R-:W-:-:S04]  /*1ec0*/  IADD3 R8, PT, PT, R13, R12, R8 ;  /* 0x0000000c0d087210 */ /* 0x004fc80007ffe008 */
[----:B------:R-:W-:-:S04]  /*1ed0*/  IADD3 R8, PT, PT, R15, R14, R8 ;  /* 0x0000000e0f087210 */ /* 0x000fc80007ffe008 */
[----:B---3--:R-:W-:-:S04]  /*1ee0*/  IADD3 R8, PT, PT, R17, R16, R8 ;  /* 0x0000001011087210 */ /* 0x008fc80007ffe008 */
[----:B------:R-:W-:-:S04]  /*1ef0*/  IADD3 R8, PT, PT, R19, R18, R8 ;  /* 0x0000001213087210 */ /* 0x000fc80007ffe008 */
[----:B----4-:R-:W-:-:S04]  /*1f00*/  IADD3 R8, PT, PT, R21, R20, R8 ;  /* 0x0000001415087210 */ /* 0x010fc80007ffe008 */
[----:B------:R-:W-:-:S04]  /*1f10*/  IADD3 R8, PT, PT, R23, R22, R8 ;  /* 0x0000001617087210 */ /* 0x000fc80007ffe008 */
[----:B-----5:R-:W-:-:S04]  /*1f20*/  IADD3 R4, PT, PT, R5, R4, R8 ;  /* 0x0000000405047210 */ /* 0x020fc80007ffe008 */
[----:B------:R-:W-:Y:S01]  /*1f30*/  IADD3 R29, PT, PT, R7, R6, R4 ;  /* 0x00000006071d7210 */ /* 0x000fe20007ffe004 */
[----:B------:R-:W-:Y:S06]  /*1f40*/  BRA.U UP0, `(.L_x_1) ;  /* 0xfffffff900107547 */ /* 0x000fec000b83ffff */
[----:B------:R-:W0:Y:S02]  /*1f50*/  LDC.64 R2, c[0x0][0x3a0] ;  /* 0x0000e800ff027b82 */ /* 0x000e240000000a00 */
[----:B0-----:R-:W-:-:S05]  /*1f60*/  IMAD.WIDE R2, R0, 0x4, R2 ;  /* 0x0000000400027825 */ /* 0x001fca00078e0202 */
[----:B------:R-:W-:Y:S01]  /*1f70*/  STG.E desc[UR6][R2.64], R29 ;  /* 0x0000001d02007986 */ /* 0x000fe2000c101906 */
[----:B------:R-:W-:Y:S05]  /*1f80*/  EXIT ;  /* 0x000000000000794d */ /* 0x000fea0003800000 */
.L_x_2:
[----:B------:R-:W-:-:S00]  /*1f90*/  BRA `(.L_x_2) ;  /* 0xfffffffc00fc7947 */ /* 0x000fc0000383ffff */
[----:B------:R-:W-:-:S00]  /*1fa0*/  NOP ;  /* 0x0000000000007918 */ /* 0x000fc00000000000 */
        /* <DEDUP_REMOVED lines=13> */
.L_x_3:


//--------------------- .nv.shared.reserved.0     --------------------------
	.section	.nv.shared.reserved.0,"aw",@nobits
	.weak		__nv_reservedSMEM_offset_0_alias
	.size		__nv_reservedSMEM_offset_0_alias, 0, 64
	.other		__nv_reservedSMEM_offset_0_alias,@"STO_CUDA_RESERVED_SHARED STV_DEFAULT"
__nv_reservedSMEM_offset_0_alias:
	.zero		0
	.zero		64


//--------------------- .nv.constant0._Z9max_flopsIiEvPjS0_PT_S2_S2_ --------------------------
	.section	.nv.constant0._Z9max_flopsIiEvPjS0_PT_S2_S2_,"a",@progbits
	.sectionflags	@""
	.align	4
.nv.constant0._Z9max_flopsIiEvPjS0_PT_S2_S2_:
	.zero		936


//--------------------- SYMBOLS --------------------------

	.type		.nv.reservedSmem.offset0,@object
	.size		.nv.reservedSmem.offset0,0x4
